//
// Generated by NVIDIA NVVM Compiler
//
// Compiler Build ID: CL-36424714
// Cuda compilation tools, release 13.0, V13.0.88
// Based on NVVM 20.0.0
//

.version 9.0
.target sm_100
.address_size 64

	// .globl	_Z12findClustersPdS_S_PiS0_iii

.visible .entry _Z12findClustersPdS_S_PiS0_iii(
	.param .u64 .ptr .align 1 _Z12findClustersPdS_S_PiS0_iii_param_0,
	.param .u64 .ptr .align 1 _Z12findClustersPdS_S_PiS0_iii_param_1,
	.param .u64 .ptr .align 1 _Z12findClustersPdS_S_PiS0_iii_param_2,
	.param .u64 .ptr .align 1 _Z12findClustersPdS_S_PiS0_iii_param_3,
	.param .u64 .ptr .align 1 _Z12findClustersPdS_S_PiS0_iii_param_4,
	.param .u32 _Z12findClustersPdS_S_PiS0_iii_param_5,
	.param .u32 _Z12findClustersPdS_S_PiS0_iii_param_6,
	.param .u32 _Z12findClustersPdS_S_PiS0_iii_param_7
)
{
	.reg .pred 	%p<54>;
	.reg .b32 	%r<186>;
	.reg .b32 	%f<129>;
	.reg .b64 	%rd<91>;
	.reg .b64 	%fd<179>;

	ld.param.u64 	%rd13, [_Z12findClustersPdS_S_PiS0_iii_param_0];
	ld.param.u64 	%rd9, [_Z12findClustersPdS_S_PiS0_iii_param_1];
	ld.param.u32 	%r90, [_Z12findClustersPdS_S_PiS0_iii_param_5];
	ld.param.u32 	%r92, [_Z12findClustersPdS_S_PiS0_iii_param_7];
	cvta.to.global.u64 	%rd1, %rd9;
	cvta.to.global.u64 	%rd2, %rd13;
	mov.u32 	%r93, %ctaid.x;
	mov.u32 	%r94, %ntid.x;
	mov.u32 	%r95, %tid.x;
	mad.lo.s32 	%r1, %r93, %r94, %r95;
	setp.ge.s32 	%p1, %r1, %r92;
	@%p1 bra 	$L__BB0_53;
	setp.lt.s32 	%p2, %r90, 1;
	mov.f64 	%fd175, 0d0000000000000000;
	@%p2 bra 	$L__BB0_6;
	mul.lo.s32 	%r2, %r90, %r1;
	mov.f64 	%fd175, 0d0000000000000000;
	mov.b32 	%r158, 0;
$L__BB0_3:
	mul.wide.u32 	%rd14, %r158, 8;
	add.s64 	%rd15, %rd1, %rd14;
	ld.global.f64 	%fd15, [%rd15];
	add.s32 	%r97, %r158, %r2;
	mul.wide.s32 	%rd16, %r97, 8;
	add.s64 	%rd17, %rd2, %rd16;
	ld.global.f64 	%fd16, [%rd17];
	sub.f64 	%fd17, %fd15, %fd16;
	cvt.rn.f32.f64 	%f7, %fd17;
	abs.f32 	%f8, %f7;
	setp.eq.f32 	%p3, %f7, 0f3F800000;
	mov.f32 	%f128, 0f3F800000;
	@%p3 bra 	$L__BB0_58;
	setp.num.f32 	%p4, %f8, %f8;
	@%p4 bra 	$L__BB0_56;
	mov.f32 	%f69, 0f40000000;
	add.rn.f32 	%f128, %f7, %f69;
	bra.uni 	$L__BB0_58;
$L__BB0_6:
	ld.param.u32 	%r149, [_Z12findClustersPdS_S_PiS0_iii_param_6];
	setp.lt.s32 	%p13, %r149, 2;
	mov.b32 	%r167, 0;
	@%p13 bra 	$L__BB0_23;
	setp.lt.s32 	%p14, %r90, 1;
	@%p14 bra 	$L__BB0_17;
	neg.s32 	%r3, %r90;
	mul.wide.u32 	%rd3, %r90, 8;
	mul.lo.s32 	%r4, %r90, %r1;
	mov.b32 	%r167, 0;
	mov.b32 	%r154, 1;
$L__BB0_9:
	cvt.u64.u32 	%rd18, %r154;
	mad.lo.s64 	%rd90, %rd3, %rd18, %rd1;
	mov.f64 	%fd174, 0d0000000000000000;
	mov.u32 	%r156, %r4;
	mov.u32 	%r157, %r3;
$L__BB0_10:
	mul.wide.s32 	%rd19, %r156, 8;
	add.s64 	%rd20, %rd2, %rd19;
	ld.global.f64 	%fd20, [%rd90];
	ld.global.f64 	%fd21, [%rd20];
	sub.f64 	%fd22, %fd20, %fd21;
	cvt.rn.f32.f64 	%f1, %fd22;
	abs.f32 	%f2, %f1;
	setp.eq.f32 	%p21, %f1, 0f3F800000;
	mov.f32 	%f127, 0f3F800000;
	@%p21 bra 	$L__BB0_15;
	setp.nan.f32 	%p22, %f2, %f2;
	@%p22 bra 	$L__BB0_14;
	setp.lt.f32 	%p23, %f2, 0f00800000;
	mul.f32 	%f71, %f2, 0f4B800000;
	selp.f32 	%f72, %f71, %f2, %p23;
	mov.b32 	%r120, %f72;
	add.s32 	%r121, %r120, -1060439283;
	and.b32  	%r122, %r121, -8388608;
	sub.s32 	%r123, %r120, %r122;
	mov.b32 	%f73, %r123;
	cvt.rn.f32.s32 	%f74, %r122;
	selp.f32 	%f75, 0fC1C00000, 0f00000000, %p23;
	fma.rn.f32 	%f76, %f74, 0f34000000, %f75;
	add.f32 	%f77, %f73, 0fBF800000;
	add.f32 	%f78, %f73, 0f3F800000;
	rcp.approx.ftz.f32 	%f79, %f78;
	add.f32 	%f80, %f77, %f77;
	mul.f32 	%f81, %f80, %f79;
	mul.f32 	%f82, %f81, %f81;
	neg.f32 	%f83, %f81;
	sub.f32 	%f84, %f77, %f81;
	add.f32 	%f85, %f84, %f84;
	fma.rn.f32 	%f86, %f83, %f77, %f85;
	mul.rn.f32 	%f87, %f79, %f86;
	fma.rn.f32 	%f88, %f82, 0f3A2C32E4, 0f3B52E7DB;
	fma.rn.f32 	%f89, %f88, %f82, 0f3C93BB73;
	fma.rn.f32 	%f90, %f89, %f82, 0f3DF6384F;
	mul.rn.f32 	%f91, %f90, %f82;
	fma.rn.f32 	%f92, %f81, 0f3FB8AA3B, %f76;
	mul.f32 	%f93, %f91, 0f40400000;
	sub.f32 	%f94, %f76, %f92;
	fma.rn.f32 	%f95, %f81, 0f3FB8AA3B, %f94;
	fma.rn.f32 	%f96, %f87, 0f3FB8AA3B, %f95;
	fma.rn.f32 	%f97, %f81, 0f32A55E34, %f96;
	fma.rn.f32 	%f98, %f93, %f87, %f97;
	fma.rn.f32 	%f99, %f91, %f81, %f98;
	add.rn.f32 	%f100, %f92, %f99;
	mov.f32 	%f101, 0f40000000;
	mul.rn.f32 	%f102, %f100, %f101;
	cvt.rni.f32.f32 	%f103, %f102;
	sub.f32 	%f104, %f102, %f103;
	neg.f32 	%f105, %f102;
	fma.rn.f32 	%f106, %f100, 0f40000000, %f105;
	neg.f32 	%f107, %f92;
	add.rn.f32 	%f108, %f100, %f107;
	neg.f32 	%f109, %f108;
	add.rn.f32 	%f110, %f99, %f109;
	fma.rn.f32 	%f111, %f110, 0f40000000, %f106;
	add.f32 	%f112, %f104, %f111;
	setp.gt.f32 	%p24, %f103, 0f00000000;
	selp.b32 	%r124, 0, -2097152000, %p24;
	setp.neu.f32 	%p25, %f1, 0f00000000;
	setp.neu.f32 	%p26, %f2, 0f7F800000;
	setp.lt.f32 	%p27, %f102, 0f00000000;
	selp.f32 	%f113, 0f00000000, 0f7F800000, %p27;
	abs.f32 	%f114, %f102;
	setp.gt.f32 	%p28, %f114, 0f43180000;
	cvt.rzi.s32.f32 	%r125, %f103;
	shl.b32 	%r126, %r125, 23;
	sub.s32 	%r127, %r126, %r124;
	mov.b32 	%f115, %r127;
	add.s32 	%r128, %r124, 2130706432;
	mov.b32 	%f116, %r128;
	fma.rn.f32 	%f117, %f112, 0f391FCB8E, 0f3AAF85ED;
	fma.rn.f32 	%f118, %f117, %f112, 0f3C1D9856;
	fma.rn.f32 	%f119, %f118, %f112, 0f3D6357BB;
	fma.rn.f32 	%f120, %f119, %f112, 0f3E75FDEC;
	fma.rn.f32 	%f121, %f120, %f112, 0f3F317218;
	fma.rn.f32 	%f122, %f121, %f112, 0f3F800000;
	mul.f32 	%f123, %f122, %f116;
	mul.f32 	%f124, %f123, %f115;
	selp.f32 	%f127, %f113, %f124, %p28;
	and.pred  	%p29, %p25, %p26;
	@%p29 bra 	$L__BB0_15;
	add.f32 	%f125, %f1, %f1;
	mov.b32 	%r129, %f125;
	and.b32  	%r130, %r129, 2147483647;
	mov.b32 	%f127, %r130;
	bra.uni 	$L__BB0_15;
$L__BB0_14:
	mov.f32 	%f126, 0f40000000;
	add.rn.f32 	%f127, %f1, %f126;
$L__BB0_15:
	cvt.f64.f32 	%fd23, %f127;
	add.f64 	%fd174, %fd174, %fd23;
	add.s32 	%r157, %r157, 1;
	setp.ne.s32 	%p30, %r157, 0;
	add.s32 	%r156, %r156, 1;
	add.s64 	%rd90, %rd90, 8;
	@%p30 bra 	$L__BB0_10;
	ld.param.u32 	%r151, [_Z12findClustersPdS_S_PiS0_iii_param_6];
	setp.lt.f64 	%p31, %fd174, %fd175;
	selp.f64 	%fd175, %fd174, %fd175, %p31;
	selp.b32 	%r167, %r154, %r167, %p31;
	add.s32 	%r154, %r154, 1;
	setp.eq.s32 	%p32, %r154, %r151;
	@%p32 bra 	$L__BB0_23;
	bra.uni 	$L__BB0_9;
$L__BB0_17:
	ld.param.u32 	%r150, [_Z12findClustersPdS_S_PiS0_iii_param_6];
	add.s32 	%r13, %r150, -1;
	add.s32 	%r113, %r150, -2;
	and.b32  	%r14, %r13, 3;
	setp.lt.u32 	%p15, %r113, 3;
	mov.b32 	%r167, 0;
	mov.b32 	%r164, 1;
	@%p15 bra 	$L__BB0_20;
	and.b32  	%r15, %r13, -4;
	mov.b32 	%r167, 0;
	mov.b32 	%r159, 1;
$L__BB0_19:
	setp.gt.f64 	%p16, %fd175, 0d0000000000000000;
	selp.f64 	%fd175, 0d0000000000000000, %fd175, %p16;
	selp.b32 	%r167, %r159, %r167, %p16;
	add.s32 	%r164, %r159, 4;
	add.s32 	%r116, %r159, 3;
	setp.ne.s32 	%p17, %r116, %r15;
	mov.u32 	%r159, %r164;
	@%p17 bra 	$L__BB0_19;
$L__BB0_20:
	setp.eq.s32 	%p18, %r14, 0;
	@%p18 bra 	$L__BB0_23;
	mov.b32 	%r166, 0;
$L__BB0_22:
	.pragma "nounroll";
	setp.gt.f64 	%p19, %fd175, 0d0000000000000000;
	selp.f64 	%fd175, 0d0000000000000000, %fd175, %p19;
	selp.b32 	%r167, %r164, %r167, %p19;
	add.s32 	%r164, %r164, 1;
	add.s32 	%r166, %r166, 1;
	setp.ne.s32 	%p20, %r166, %r14;
	@%p20 bra 	$L__BB0_22;
$L__BB0_23:
	ld.param.u64 	%rd84, [_Z12findClustersPdS_S_PiS0_iii_param_3];
	cvta.to.global.u64 	%rd21, %rd84;
	mul.wide.s32 	%rd22, %r1, 4;
	add.s64 	%rd23, %rd21, %rd22;
	ld.global.u32 	%r32, [%rd23];
	setp.eq.s32 	%p33, %r32, %r167;
	@%p33 bra 	$L__BB0_53;
	setp.lt.s32 	%p34, %r90, 1;
	@%p34 bra 	$L__BB0_37;
	mul.lo.s32 	%r169, %r167, %r90;
	mul.lo.s32 	%r168, %r90, %r1;
	setp.lt.u32 	%p35, %r90, 16;
	mov.b32 	%r172, 0;
	@%p35 bra 	$L__BB0_28;
	and.b32  	%r132, %r90, 2147483632;
	neg.s32 	%r170, %r132;
$L__BB0_27:
	.pragma "nounroll";
	ld.param.u64 	%rd79, [_Z12findClustersPdS_S_PiS0_iii_param_2];
	and.b32  	%r172, %r90, 2147483632;
	mul.wide.s32 	%rd24, %r169, 8;
	cvta.to.global.u64 	%rd25, %rd79;
	add.s64 	%rd26, %rd25, %rd24;
	mul.wide.s32 	%rd27, %r168, 8;
	add.s64 	%rd28, %rd2, %rd27;
	ld.global.f64 	%fd24, [%rd28];
	atom.global.add.f64 	%fd25, [%rd26], %fd24;
	ld.global.f64 	%fd26, [%rd28+8];
	atom.global.add.f64 	%fd27, [%rd26+8], %fd26;
	ld.global.f64 	%fd28, [%rd28+16];
	atom.global.add.f64 	%fd29, [%rd26+16], %fd28;
	ld.global.f64 	%fd30, [%rd28+24];
	atom.global.add.f64 	%fd31, [%rd26+24], %fd30;
	ld.global.f64 	%fd32, [%rd28+32];
	atom.global.add.f64 	%fd33, [%rd26+32], %fd32;
	ld.global.f64 	%fd34, [%rd28+40];
	atom.global.add.f64 	%fd35, [%rd26+40], %fd34;
	ld.global.f64 	%fd36, [%rd28+48];
	atom.global.add.f64 	%fd37, [%rd26+48], %fd36;
	ld.global.f64 	%fd38, [%rd28+56];
	atom.global.add.f64 	%fd39, [%rd26+56], %fd38;
	ld.global.f64 	%fd40, [%rd28+64];
	atom.global.add.f64 	%fd41, [%rd26+64], %fd40;
	ld.global.f64 	%fd42, [%rd28+72];
	atom.global.add.f64 	%fd43, [%rd26+72], %fd42;
	ld.global.f64 	%fd44, [%rd28+80];
	atom.global.add.f64 	%fd45, [%rd26+80], %fd44;
	ld.global.f64 	%fd46, [%rd28+88];
	atom.global.add.f64 	%fd47, [%rd26+88], %fd46;
	ld.global.f64 	%fd48, [%rd28+96];
	atom.global.add.f64 	%fd49, [%rd26+96], %fd48;
	ld.global.f64 	%fd50, [%rd28+104];
	atom.global.add.f64 	%fd51, [%rd26+104], %fd50;
	ld.global.f64 	%fd52, [%rd28+112];
	atom.global.add.f64 	%fd53, [%rd26+112], %fd52;
	ld.global.f64 	%fd54, [%rd28+120];
	atom.global.add.f64 	%fd55, [%rd26+120], %fd54;
	add.s32 	%r170, %r170, 16;
	add.s32 	%r169, %r169, 16;
	add.s32 	%r168, %r168, 16;
	setp.ne.s32 	%p36, %r170, 0;
	@%p36 bra 	$L__BB0_27;
$L__BB0_28:
	and.b32  	%r44, %r90, 15;
	setp.eq.s32 	%p37, %r44, 0;
	@%p37 bra 	$L__BB0_37;
	ld.param.u64 	%rd80, [_Z12findClustersPdS_S_PiS0_iii_param_2];
	cvta.to.global.u64 	%rd7, %rd80;
	mul.lo.s32 	%r45, %r167, %r90;
	mul.lo.s32 	%r46, %r90, %r1;
	and.b32  	%r47, %r90, 7;
	setp.lt.u32 	%p38, %r44, 8;
	@%p38 bra 	$L__BB0_31;
	add.s32 	%r133, %r172, %r45;
	mul.wide.s32 	%rd29, %r133, 8;
	add.s64 	%rd30, %rd7, %rd29;
	add.s32 	%r134, %r172, %r46;
	mul.wide.s32 	%rd31, %r134, 8;
	add.s64 	%rd32, %rd2, %rd31;
	ld.global.f64 	%fd56, [%rd32];
	atom.global.add.f64 	%fd57, [%rd30], %fd56;
	ld.global.f64 	%fd58, [%rd32+8];
	atom.global.add.f64 	%fd59, [%rd30+8], %fd58;
	ld.global.f64 	%fd60, [%rd32+16];
	atom.global.add.f64 	%fd61, [%rd30+16], %fd60;
	ld.global.f64 	%fd62, [%rd32+24];
	atom.global.add.f64 	%fd63, [%rd30+24], %fd62;
	ld.global.f64 	%fd64, [%rd32+32];
	atom.global.add.f64 	%fd65, [%rd30+32], %fd64;
	ld.global.f64 	%fd66, [%rd32+40];
	atom.global.add.f64 	%fd67, [%rd30+40], %fd66;
	ld.global.f64 	%fd68, [%rd32+48];
	atom.global.add.f64 	%fd69, [%rd30+48], %fd68;
	ld.global.f64 	%fd70, [%rd32+56];
	atom.global.add.f64 	%fd71, [%rd30+56], %fd70;
	add.s32 	%r172, %r172, 8;
$L__BB0_31:
	setp.eq.s32 	%p39, %r47, 0;
	@%p39 bra 	$L__BB0_37;
	and.b32  	%r50, %r90, 3;
	setp.lt.u32 	%p40, %r47, 4;
	@%p40 bra 	$L__BB0_34;
	add.s32 	%r135, %r172, %r45;
	mul.wide.s32 	%rd33, %r135, 8;
	add.s64 	%rd34, %rd7, %rd33;
	add.s32 	%r136, %r172, %r46;
	mul.wide.s32 	%rd35, %r136, 8;
	add.s64 	%rd36, %rd2, %rd35;
	ld.global.f64 	%fd72, [%rd36];
	atom.global.add.f64 	%fd73, [%rd34], %fd72;
	ld.global.f64 	%fd74, [%rd36+8];
	atom.global.add.f64 	%fd75, [%rd34+8], %fd74;
	ld.global.f64 	%fd76, [%rd36+16];
	atom.global.add.f64 	%fd77, [%rd34+16], %fd76;
	ld.global.f64 	%fd78, [%rd36+24];
	atom.global.add.f64 	%fd79, [%rd34+24], %fd78;
	add.s32 	%r172, %r172, 4;
$L__BB0_34:
	setp.eq.s32 	%p41, %r50, 0;
	@%p41 bra 	$L__BB0_37;
	add.s32 	%r176, %r172, %r46;
	add.s32 	%r175, %r172, %r45;
	neg.s32 	%r174, %r50;
$L__BB0_36:
	.pragma "nounroll";
	mul.wide.s32 	%rd37, %r176, 8;
	add.s64 	%rd38, %rd2, %rd37;
	mul.wide.s32 	%rd39, %r175, 8;
	add.s64 	%rd40, %rd7, %rd39;
	ld.global.f64 	%fd80, [%rd38];
	atom.global.add.f64 	%fd81, [%rd40], %fd80;
	add.s32 	%r176, %r176, 1;
	add.s32 	%r175, %r175, 1;
	add.s32 	%r174, %r174, 1;
	setp.ne.s32 	%p42, %r174, 0;
	@%p42 bra 	$L__BB0_36;
$L__BB0_37:
	ld.param.u64 	%rd86, [_Z12findClustersPdS_S_PiS0_iii_param_4];
	ld.param.u64 	%rd85, [_Z12findClustersPdS_S_PiS0_iii_param_3];
	cvta.to.global.u64 	%rd41, %rd86;
	mul.wide.u32 	%rd42, %r167, 4;
	add.s64 	%rd43, %rd41, %rd42;
	atom.global.add.u32 	%r137, [%rd43], 1;
	cvta.to.global.u64 	%rd44, %rd85;
	mul.wide.s32 	%rd45, %r1, 4;
	add.s64 	%rd46, %rd44, %rd45;
	st.global.u32 	[%rd46], %r167;
	setp.eq.s32 	%p43, %r32, -1;
	@%p43 bra 	$L__BB0_52;
	setp.lt.s32 	%p44, %r90, 1;
	@%p44 bra 	$L__BB0_51;
	mul.lo.s32 	%r62, %r32, %r90;
	mul.lo.s32 	%r177, %r90, %r1;
	setp.lt.u32 	%p45, %r90, 16;
	mov.b32 	%r181, 0;
	@%p45 bra 	$L__BB0_42;
	and.b32  	%r139, %r90, 2147483632;
	neg.s32 	%r179, %r139;
	mov.u32 	%r178, %r62;
$L__BB0_41:
	.pragma "nounroll";
	ld.param.u64 	%rd81, [_Z12findClustersPdS_S_PiS0_iii_param_2];
	and.b32  	%r181, %r90, 2147483632;
	mul.wide.s32 	%rd47, %r178, 8;
	cvta.to.global.u64 	%rd48, %rd81;
	add.s64 	%rd49, %rd48, %rd47;
	mul.wide.s32 	%rd50, %r177, 8;
	add.s64 	%rd51, %rd2, %rd50;
	ld.global.f64 	%fd82, [%rd51];
	neg.f64 	%fd83, %fd82;
	atom.global.add.f64 	%fd84, [%rd49], %fd83;
	ld.global.f64 	%fd85, [%rd51+8];
	neg.f64 	%fd86, %fd85;
	atom.global.add.f64 	%fd87, [%rd49+8], %fd86;
	ld.global.f64 	%fd88, [%rd51+16];
	neg.f64 	%fd89, %fd88;
	atom.global.add.f64 	%fd90, [%rd49+16], %fd89;
	ld.global.f64 	%fd91, [%rd51+24];
	neg.f64 	%fd92, %fd91;
	atom.global.add.f64 	%fd93, [%rd49+24], %fd92;
	ld.global.f64 	%fd94, [%rd51+32];
	neg.f64 	%fd95, %fd94;
	atom.global.add.f64 	%fd96, [%rd49+32], %fd95;
	ld.global.f64 	%fd97, [%rd51+40];
	neg.f64 	%fd98, %fd97;
	atom.global.add.f64 	%fd99, [%rd49+40], %fd98;
	ld.global.f64 	%fd100, [%rd51+48];
	neg.f64 	%fd101, %fd100;
	atom.global.add.f64 	%fd102, [%rd49+48], %fd101;
	ld.global.f64 	%fd103, [%rd51+56];
	neg.f64 	%fd104, %fd103;
	atom.global.add.f64 	%fd105, [%rd49+56], %fd104;
	ld.global.f64 	%fd106, [%rd51+64];
	neg.f64 	%fd107, %fd106;
	atom.global.add.f64 	%fd108, [%rd49+64], %fd107;
	ld.global.f64 	%fd109, [%rd51+72];
	neg.f64 	%fd110, %fd109;
	atom.global.add.f64 	%fd111, [%rd49+72], %fd110;
	ld.global.f64 	%fd112, [%rd51+80];
	neg.f64 	%fd113, %fd112;
	atom.global.add.f64 	%fd114, [%rd49+80], %fd113;
	ld.global.f64 	%fd115, [%rd51+88];
	neg.f64 	%fd116, %fd115;
	atom.global.add.f64 	%fd117, [%rd49+88], %fd116;
	ld.global.f64 	%fd118, [%rd51+96];
	neg.f64 	%fd119, %fd118;
	atom.global.add.f64 	%fd120, [%rd49+96], %fd119;
	ld.global.f64 	%fd121, [%rd51+104];
	neg.f64 	%fd122, %fd121;
	atom.global.add.f64 	%fd123, [%rd49+104], %fd122;
	ld.global.f64 	%fd124, [%rd51+112];
	neg.f64 	%fd125, %fd124;
	atom.global.add.f64 	%fd126, [%rd49+112], %fd125;
	ld.global.f64 	%fd127, [%rd51+120];
	neg.f64 	%fd128, %fd127;
	atom.global.add.f64 	%fd129, [%rd49+120], %fd128;
	add.s32 	%r179, %r179, 16;
	add.s32 	%r178, %r178, 16;
	add.s32 	%r177, %r177, 16;
	setp.ne.s32 	%p46, %r179, 0;
	@%p46 bra 	$L__BB0_41;
$L__BB0_42:
	and.b32  	%r73, %r90, 15;
	setp.eq.s32 	%p47, %r73, 0;
	@%p47 bra 	$L__BB0_51;
	ld.param.u64 	%rd82, [_Z12findClustersPdS_S_PiS0_iii_param_2];
	cvta.to.global.u64 	%rd8, %rd82;
	mul.lo.s32 	%r74, %r90, %r1;
	and.b32  	%r75, %r90, 7;
	setp.lt.u32 	%p48, %r73, 8;
	@%p48 bra 	$L__BB0_45;
	add.s32 	%r140, %r181, %r62;
	mul.wide.s32 	%rd52, %r140, 8;
	add.s64 	%rd53, %rd8, %rd52;
	add.s32 	%r141, %r181, %r74;
	mul.wide.s32 	%rd54, %r141, 8;
	add.s64 	%rd55, %rd2, %rd54;
	ld.global.f64 	%fd130, [%rd55];
	neg.f64 	%fd131, %fd130;
	atom.global.add.f64 	%fd132, [%rd53], %fd131;
	ld.global.f64 	%fd133, [%rd55+8];
	neg.f64 	%fd134, %fd133;
	atom.global.add.f64 	%fd135, [%rd53+8], %fd134;
	ld.global.f64 	%fd136, [%rd55+16];
	neg.f64 	%fd137, %fd136;
	atom.global.add.f64 	%fd138, [%rd53+16], %fd137;
	ld.global.f64 	%fd139, [%rd55+24];
	neg.f64 	%fd140, %fd139;
	atom.global.add.f64 	%fd141, [%rd53+24], %fd140;
	ld.global.f64 	%fd142, [%rd55+32];
	neg.f64 	%fd143, %fd142;
	atom.global.add.f64 	%fd144, [%rd53+32], %fd143;
	ld.global.f64 	%fd145, [%rd55+40];
	neg.f64 	%fd146, %fd145;
	atom.global.add.f64 	%fd147, [%rd53+40], %fd146;
	ld.global.f64 	%fd148, [%rd55+48];
	neg.f64 	%fd149, %fd148;
	atom.global.add.f64 	%fd150, [%rd53+48], %fd149;
	ld.global.f64 	%fd151, [%rd55+56];
	neg.f64 	%fd152, %fd151;
	atom.global.add.f64 	%fd153, [%rd53+56], %fd152;
	add.s32 	%r181, %r181, 8;
$L__BB0_45:
	setp.eq.s32 	%p49, %r75, 0;
	@%p49 bra 	$L__BB0_51;
	and.b32  	%r78, %r90, 3;
	setp.lt.u32 	%p50, %r75, 4;
	@%p50 bra 	$L__BB0_48;
	add.s32 	%r142, %r181, %r62;
	mul.wide.s32 	%rd56, %r142, 8;
	add.s64 	%rd57, %rd8, %rd56;
	add.s32 	%r143, %r181, %r74;
	mul.wide.s32 	%rd58, %r143, 8;
	add.s64 	%rd59, %rd2, %rd58;
	ld.global.f64 	%fd154, [%rd59];
	neg.f64 	%fd155, %fd154;
	atom.global.add.f64 	%fd156, [%rd57], %fd155;
	ld.global.f64 	%fd157, [%rd59+8];
	neg.f64 	%fd158, %fd157;
	atom.global.add.f64 	%fd159, [%rd57+8], %fd158;
	ld.global.f64 	%fd160, [%rd59+16];
	neg.f64 	%fd161, %fd160;
	atom.global.add.f64 	%fd162, [%rd57+16], %fd161;
	ld.global.f64 	%fd163, [%rd59+24];
	neg.f64 	%fd164, %fd163;
	atom.global.add.f64 	%fd165, [%rd57+24], %fd164;
	add.s32 	%r181, %r181, 4;
$L__BB0_48:
	setp.eq.s32 	%p51, %r78, 0;
	@%p51 bra 	$L__BB0_51;
	add.s32 	%r185, %r181, %r74;
	add.s32 	%r184, %r181, %r62;
	neg.s32 	%r183, %r78;
$L__BB0_50:
	.pragma "nounroll";
	mul.wide.s32 	%rd60, %r185, 8;
	add.s64 	%rd61, %rd2, %rd60;
	mul.wide.s32 	%rd62, %r184, 8;
	add.s64 	%rd63, %rd8, %rd62;
	ld.global.f64 	%fd166, [%rd61];
	neg.f64 	%fd167, %fd166;
	atom.global.add.f64 	%fd168, [%rd63], %fd167;
	add.s32 	%r185, %r185, 1;
	add.s32 	%r184, %r184, 1;
	add.s32 	%r183, %r183, 1;
	setp.ne.s32 	%p52, %r183, 0;
	@%p52 bra 	$L__BB0_50;
$L__BB0_51:
	ld.param.u64 	%rd87, [_Z12findClustersPdS_S_PiS0_iii_param_4];
	cvta.to.global.u64 	%rd64, %rd87;
	mul.wide.u32 	%rd65, %r167, 4;
	add.s64 	%rd66, %rd64, %rd65;
	atom.global.add.u32 	%r144, [%rd66], -1;
$L__BB0_52:
	ld.param.u32 	%r152, [_Z12findClustersPdS_S_PiS0_iii_param_6];
	ld.param.u64 	%rd88, [_Z12findClustersPdS_S_PiS0_iii_param_4];
	cvta.to.global.u64 	%rd67, %rd88;
	mul.wide.s32 	%rd68, %r152, 4;
	add.s64 	%rd69, %rd67, %rd68;
	atom.global.exch.b32 	%r145, [%rd69], 1;
$L__BB0_53:
	ld.param.u32 	%r153, [_Z12findClustersPdS_S_PiS0_iii_param_6];
	bar.sync 	0;
	mul.lo.s32 	%r146, %r153, %r90;
	setp.ge.s32 	%p53, %r1, %r146;
	@%p53 bra 	$L__BB0_55;
	ld.param.u64 	%rd89, [_Z12findClustersPdS_S_PiS0_iii_param_4];
	ld.param.u64 	%rd83, [_Z12findClustersPdS_S_PiS0_iii_param_2];
	ld.param.u64 	%rd78, [_Z12findClustersPdS_S_PiS0_iii_param_1];
	cvta.to.global.u64 	%rd70, %rd83;
	mul.wide.s32 	%rd71, %r1, 8;
	add.s64 	%rd72, %rd70, %rd71;
	ld.global.f64 	%fd169, [%rd72];
	div.s32 	%r147, %r1, %r90;
	cvta.to.global.u64 	%rd73, %rd89;
	mul.wide.s32 	%rd74, %r147, 4;
	add.s64 	%rd75, %rd73, %rd74;
	ld.global.u32 	%r148, [%rd75];
	cvt.rn.f64.s32 	%fd170, %r148;
	div.rn.f64 	%fd171, %fd169, %fd170;
	cvta.to.global.u64 	%rd76, %rd78;
	add.s64 	%rd77, %rd76, %rd71;
	st.global.f64 	[%rd77], %fd171;
$L__BB0_55:
	ret;
$L__BB0_56:
	setp.lt.f32 	%p5, %f8, 0f00800000;
	mul.f32 	%f14, %f8, 0f4B800000;
	selp.f32 	%f15, %f14, %f8, %p5;
	mov.b32 	%r98, %f15;
	add.s32 	%r99, %r98, -1060439283;
	and.b32  	%r100, %r99, -8388608;
	sub.s32 	%r101, %r98, %r100;
	mov.b32 	%f16, %r101;
	cvt.rn.f32.s32 	%f17, %r100;
	selp.f32 	%f18, 0fC1C00000, 0f00000000, %p5;
	fma.rn.f32 	%f19, %f17, 0f34000000, %f18;
	add.f32 	%f20, %f16, 0fBF800000;
	add.f32 	%f21, %f16, 0f3F800000;
	rcp.approx.ftz.f32 	%f22, %f21;
	add.f32 	%f23, %f20, %f20;
	mul.f32 	%f24, %f23, %f22;
	mul.f32 	%f25, %f24, %f24;
	neg.f32 	%f26, %f24;
	sub.f32 	%f27, %f20, %f24;
	add.f32 	%f28, %f27, %f27;
	fma.rn.f32 	%f29, %f26, %f20, %f28;
	mul.rn.f32 	%f30, %f22, %f29;
	fma.rn.f32 	%f31, %f25, 0f3A2C32E4, 0f3B52E7DB;
	fma.rn.f32 	%f32, %f31, %f25, 0f3C93BB73;
	fma.rn.f32 	%f33, %f32, %f25, 0f3DF6384F;
	mul.rn.f32 	%f34, %f33, %f25;
	fma.rn.f32 	%f35, %f24, 0f3FB8AA3B, %f19;
	mul.f32 	%f36, %f34, 0f40400000;
	sub.f32 	%f37, %f19, %f35;
	fma.rn.f32 	%f38, %f24, 0f3FB8AA3B, %f37;
	fma.rn.f32 	%f39, %f30, 0f3FB8AA3B, %f38;
	fma.rn.f32 	%f40, %f24, 0f32A55E34, %f39;
	fma.rn.f32 	%f41, %f36, %f30, %f40;
	fma.rn.f32 	%f42, %f34, %f24, %f41;
	add.rn.f32 	%f43, %f35, %f42;
	mov.f32 	%f44, 0f40000000;
	mul.rn.f32 	%f45, %f43, %f44;
	cvt.rni.f32.f32 	%f46, %f45;
	sub.f32 	%f47, %f45, %f46;
	neg.f32 	%f48, %f45;
	fma.rn.f32 	%f49, %f43, 0f40000000, %f48;
	neg.f32 	%f50, %f35;
	add.rn.f32 	%f51, %f43, %f50;
	neg.f32 	%f52, %f51;
	add.rn.f32 	%f53, %f42, %f52;
	fma.rn.f32 	%f54, %f53, 0f40000000, %f49;
	add.f32 	%f55, %f47, %f54;
	setp.gt.f32 	%p6, %f46, 0f00000000;
	selp.b32 	%r102, 0, -2097152000, %p6;
	setp.neu.f32 	%p7, %f7, 0f00000000;
	setp.neu.f32 	%p8, %f8, 0f7F800000;
	setp.lt.f32 	%p9, %f45, 0f00000000;
	selp.f32 	%f56, 0f00000000, 0f7F800000, %p9;
	abs.f32 	%f57, %f45;
	setp.gt.f32 	%p10, %f57, 0f43180000;
	cvt.rzi.s32.f32 	%r103, %f46;
	shl.b32 	%r104, %r103, 23;
	sub.s32 	%r105, %r104, %r102;
	mov.b32 	%f58, %r105;
	add.s32 	%r106, %r102, 2130706432;
	mov.b32 	%f59, %r106;
	fma.rn.f32 	%f60, %f55, 0f391FCB8E, 0f3AAF85ED;
	fma.rn.f32 	%f61, %f60, %f55, 0f3C1D9856;
	fma.rn.f32 	%f62, %f61, %f55, 0f3D6357BB;
	fma.rn.f32 	%f63, %f62, %f55, 0f3E75FDEC;
	fma.rn.f32 	%f64, %f63, %f55, 0f3F317218;
	fma.rn.f32 	%f65, %f64, %f55, 0f3F800000;
	mul.f32 	%f66, %f65, %f59;
	mul.f32 	%f67, %f66, %f58;
	selp.f32 	%f128, %f56, %f67, %p10;
	and.pred  	%p11, %p7, %p8;
	@%p11 bra 	$L__BB0_58;
	add.f32 	%f68, %f7, %f7;
	mov.b32 	%r107, %f68;
	and.b32  	%r108, %r107, 2147483647;
	mov.b32 	%f128, %r108;
$L__BB0_58:
	cvt.f64.f32 	%fd18, %f128;
	add.f64 	%fd175, %fd175, %fd18;
	add.s32 	%r158, %r158, 1;
	setp.eq.s32 	%p12, %r158, %r90;
	@%p12 bra 	$L__BB0_6;
	bra.uni 	$L__BB0_3;

}


// ===== COMPILED SASS (sm_100) =====

	.target	sm_100

	.elftype	@"ET_EXEC"


//--------------------- .note.nv.tkinfo           --------------------------
	.section	.note.nv.tkinfo,"",@"SHT_NOTE"
	.sectionflags	@"SHF_NOTE_NV_TKINFO"
	.tkinfo
        /*0018*/ 	.word	0x00000002
        /*0030*/ 	.string	""
        /*0030*/ 	.string	"ptxas"
        /*0030*/ 	.string	"Cuda compilation tools, release 13.0, V13.0.88"
        /*0030*/ 	.string	"Build cuda_13.0.r13.0/compiler.36424714_0"
        /*0030*/ 	.string	"-arch sm_100 -m 64 "



//--------------------- .note.nv.cuinfo           --------------------------
	.section	.note.nv.cuinfo,"",@"SHT_NOTE"
	.sectionflags	@"SHF_NOTE_NV_CUINFO"
        /*0018*/ 	.short	0x0002
        /*001a*/ 	.short	0x0064
        /*001c*/ 	.short	0x0082
	.zero		2


//--------------------- .nv.info                  --------------------------
	.section	.nv.info,"",@"SHT_CUDA_INFO"
	.align	4


	//----- nvinfo : EIATTR_REGCOUNT
	.align		4
        /*0000*/ 	.byte	0x04, 0x2f
        /*0002*/ 	.short	(.L_1 - .L_0)
	.align		4
.L_0:
        /*0004*/ 	.word	index@(_Z12findClustersPdS_S_PiS0_iii)
        /*0008*/ 	.word	0x0000001e


	//----- nvinfo : EIATTR_FRAME_SIZE
	.align		4
.L_1:
        /*000c*/ 	.byte	0x04, 0x11
        /*000e*/ 	.short	(.L_3 - .L_2)
	.align		4
.L_2:
        /*0010*/ 	.word	index@($__internal_0_$__cuda_sm20_div_rn_f64_full)
        /*0014*/ 	.word	0x00000000


	//----- nvinfo : EIATTR_FRAME_SIZE
	.align		4
.L_3:
        /*0018*/ 	.byte	0x04, 0x11
        /*001a*/ 	.short	(.L_5 - .L_4)
	.align		4
.L_4:
        /*001c*/ 	.word	index@(_Z12findClustersPdS_S_PiS0_iii)
        /*0020*/ 	.word	0x00000000


	//----- nvinfo : EIATTR_MIN_STACK_SIZE
	.align		4
.L_5:
        /*0024*/ 	.byte	0x04, 0x12
        /*0026*/ 	.short	(.L_7 - .L_6)
	.align		4
.L_6:
        /*0028*/ 	.word	index@(_Z12findClustersPdS_S_PiS0_iii)
        /*002c*/ 	.word	0x00000000
.L_7:


//--------------------- .nv.compat                --------------------------
	.section	.nv.compat,"",@"SHT_CUDA_COMPAT_INFO"
	.align	4
        /*0000*/ 	.byte	0x02, 0x09, 0x00, 0x00, 0x02, 0x02, 0x01, 0x00, 0x02, 0x05, 0x05, 0x00, 0x03, 0x07, 0x01, 0x01
        /*0010*/ 	.byte	0x02, 0x03, 0x00, 0x00, 0x02, 0x06, 0x01, 0x00, 0x04, 0x0b, 0x08, 0x00, 0x01, 0x00, 0x00, 0x00
        /*0020*/ 	.byte	0x00, 0x00, 0x00, 0x00


//--------------------- .nv.info._Z12findClustersPdS_S_PiS0_iii --------------------------
	.section	.nv.info._Z12findClustersPdS_S_PiS0_iii,"",@"SHT_CUDA_INFO"
	.sectionflags	@""
	.align	4


	//----- nvinfo : EIATTR_CUDA_API_VERSION
	.align		4
        /*0000*/ 	.byte	0x04, 0x37
        /*0002*/ 	.short	(.L_9 - .L_8)
.L_8:
        /*0004*/ 	.word	0x00000082


	//----- nvinfo : EIATTR_KPARAM_INFO
	.align		4
.L_9:
        /*0008*/ 	.byte	0x04, 0x17
        /*000a*/ 	.short	(.L_11 - .L_10)
.L_10:
        /*000c*/ 	.word	0x00000000
        /*0010*/ 	.short	0x0007
        /*0012*/ 	.short	0x0030
        /*0014*/ 	.byte	0x00, 0xf0, 0x11, 0x00


	//----- nvinfo : EIATTR_KPARAM_INFO
	.align		4
.L_11:
        /*0018*/ 	.byte	0x04, 0x17
        /*001a*/ 	.short	(.L_13 - .L_12)
.L_12:
        /*001c*/ 	.word	0x00000000
        /*0020*/ 	.short	0x0006
        /*0022*/ 	.short	0x002c
        /*0024*/ 	.byte	0x00, 0xf0, 0x11, 0x00


	//----- nvinfo : EIATTR_KPARAM_INFO
	.align		4
.L_13:
        /*0028*/ 	.byte	0x04, 0x17
        /*002a*/ 	.short	(.L_15 - .L_14)
.L_14:
        /*002c*/ 	.word	0x00000000
        /*0030*/ 	.short	0x0005
        /*0032*/ 	.short	0x0028
        /*0034*/ 	.byte	0x00, 0xf0, 0x11, 0x00


	//----- nvinfo : EIATTR_KPARAM_INFO
	.align		4
.L_15:
        /*0038*/ 	.byte	0x04, 0x17
        /*003a*/ 	.short	(.L_17 - .L_16)
.L_16:
        /*003c*/ 	.word	0x00000000
        /*0040*/ 	.short	0x0004
        /*0042*/ 	.short	0x0020
        /*0044*/ 	.byte	0x00, 0xf5, 0x21, 0x00


	//----- nvinfo : EIATTR_KPARAM_INFO
	.align		4
.L_17:
        /*0048*/ 	.byte	0x04, 0x17
        /*004a*/ 	.short	(.L_19 - .L_18)
.L_18:
        /*004c*/ 	.word	0x00000000
        /*0050*/ 	.short	0x0003
        /*0052*/ 	.short	0x0018
        /*0054*/ 	.byte	0x00, 0xf5, 0x21, 0x00


	//----- nvinfo : EIATTR_KPARAM_INFO
	.align		4
.L_19:
        /*0058*/ 	.byte	0x04, 0x17
        /*005a*/ 	.short	(.L_21 - .L_20)
.L_20:
        /*005c*/ 	.word	0x00000000
        /*0060*/ 	.short	0x0002
        /*0062*/ 	.short	0x0010
        /*0064*/ 	.byte	0x00, 0xf5, 0x21, 0x00


	//----- nvinfo : EIATTR_KPARAM_INFO
	.align		4
.L_21:
        /*0068*/ 	.byte	0x04, 0x17
        /*006a*/ 	.short	(.L_23 - .L_22)
.L_22:
        /*006c*/ 	.word	0x00000000
        /*0070*/ 	.short	0x0001
        /*0072*/ 	.short	0x0008
        /*0074*/ 	.byte	0x00, 0xf5, 0x21, 0x00


	//----- nvinfo : EIATTR_KPARAM_INFO
	.align		4
.L_23:
        /*0078*/ 	.byte	0x04, 0x17
        /*007a*/ 	.short	(.L_25 - .L_24)
.L_24:
        /*007c*/ 	.word	0x00000000
        /*0080*/ 	.short	0x0000
        /*0082*/ 	.short	0x0000
        /*0084*/ 	.byte	0x00, 0xf5, 0x21, 0x00


	//----- nvinfo : EIATTR_SPARSE_MMA_MASK
	.align		4
.L_25:
        /*0088*/ 	.byte	0x03, 0x50
        /*008a*/ 	.short	0x0000


	//----- nvinfo : EIATTR_MAXREG_COUNT
	.align		4
        /*008c*/ 	.byte	0x03, 0x1b
        /*008e*/ 	.short	0x00ff


	//----- nvinfo : EIATTR_NUM_BARRIERS
	.align		4
        /*0090*/ 	.byte	0x02, 0x4c
        /*0092*/ 	.byte	0x01
	.zero		1


	//----- nvinfo : EIATTR_MERCURY_ISA_VERSION
	.align		4
        /*0094*/ 	.byte	0x03, 0x5f
        /*0096*/ 	.short	0x0101


	//----- nvinfo : EIATTR_VRC_CTA_INIT_COUNT
	.align		4
        /*0098*/ 	.byte	0x02, 0x4a
	.zero		1
	.zero		1


	//----- nvinfo : EIATTR_EXIT_INSTR_OFFSETS
	.align		4
        /*009c*/ 	.byte	0x04, 0x1c
        /*009e*/ 	.short	(.L_27 - .L_26)


	//   ....[0]....
.L_26:
        /*00a0*/ 	.word	0x00002170


	//   ....[1]....
        /*00a4*/ 	.word	0x000024d0


	//----- nvinfo : EIATTR_CRS_STACK_SIZE
	.align		4
.L_27:
        /*00a8*/ 	.byte	0x04, 0x1e
        /*00aa*/ 	.short	(.L_29 - .L_28)
.L_28:
        /*00ac*/ 	.word	0x00000000


	//----- nvinfo : EIATTR_CBANK_PARAM_SIZE
	.align		4
.L_29:
        /*00b0*/ 	.byte	0x03, 0x19
        /*00b2*/ 	.short	0x0034


	//----- nvinfo : EIATTR_PARAM_CBANK
	.align		4
        /*00b4*/ 	.byte	0x04, 0x0a
        /*00b6*/ 	.short	(.L_31 - .L_30)
	.align		4
.L_30:
        /*00b8*/ 	.word	index@(.nv.constant0._Z12findClustersPdS_S_PiS0_iii)
        /*00bc*/ 	.short	0x0380
        /*00be*/ 	.short	0x0034


	//----- nvinfo : EIATTR_SW_WAR
	.align		4
.L_31:
        /*00c0*/ 	.byte	0x04, 0x36
        /*00c2*/ 	.short	(.L_33 - .L_32)
.L_32:
        /*00c4*/ 	.word	0x00000008
.L_33:


//--------------------- .nv.callgraph             --------------------------
	.section	.nv.callgraph,"",@"SHT_CUDA_CALLGRAPH"
	.align	4
	.sectionentsize	8
	.align		4
        /*0000*/ 	.word	0x00000000
	.align		4
        /*0004*/ 	.word	0xffffffff
	.align		4
        /*0008*/ 	.word	0x00000000
	.align		4
        /*000c*/ 	.word	0xfffffffe
	.align		4
        /*0010*/ 	.word	0x00000000
	.align		4
        /*0014*/ 	.word	0xfffffffd
	.align		4
        /*0018*/ 	.word	0x00000000
	.align		4
        /*001c*/ 	.word	0xfffffffc


//--------------------- .text._Z12findClustersPdS_S_PiS0_iii --------------------------
	.section	.text._Z12findClustersPdS_S_PiS0_iii,"ax",@progbits
	.align	128
        .global         _Z12findClustersPdS_S_PiS0_iii
        .type           _Z12findClustersPdS_S_PiS0_iii,@function
        .size           _Z12findClustersPdS_S_PiS0_iii,(.L_x_37 - _Z12findClustersPdS_S_PiS0_iii)
        .other          _Z12findClustersPdS_S_PiS0_iii,@"STO_CUDA_ENTRY STV_DEFAULT"
_Z12findClustersPdS_S_PiS0_iii:
.text._Z12findClustersPdS_S_PiS0_iii:
[----:B------:R-:W-:Y:S01]  /*0000*/  LDC R1, c[0x0][0x37c] ;  /* 0x0000df00ff017b82 */ /* 0x000fe20000000800 */
[----:B------:R-:W0:Y:S07]  /*0010*/  S2R R0, SR_TID.X ;  /* 0x0000000000007919 */ /* 0x000e2e0000002100 */
[----:B------:R-:W0:Y:S01]  /*0020*/  S2UR UR4, SR_CTAID.X ;  /* 0x00000000000479c3 */ /* 0x000e220000002500 */
[----:B------:R-:W1:Y:S01]  /*0030*/  LDCU UR5, c[0x0][0x3b0] ;  /* 0x00007600ff0577ac */ /* 0x000e620008000800 */
[----:B------:R-:W2:Y:S06]  /*0040*/  LDCU.64 UR6, c[0x0][0x358] ;  /* 0x00006b00ff0677ac */ /* 0x000eac0008000a00 */
[----:B------:R-:W0:Y:S01]  /*0050*/  LDC R5, c[0x0][0x360] ;  /* 0x0000d800ff057b82 */ /* 0x000e220000000800 */
[----:B------:R-:W3:Y:S01]  /*0060*/  LDCU UR8, c[0x0][0x3a8] ;  /* 0x00007500ff0877ac */ /* 0x000ee20008000800 */
[----:B0-----:R-:W-:-:S05]  /*0070*/  IMAD R5, R5, UR4, R0 ;  /* 0x0000000405057c24 */ /* 0x001fca000f8e0200 */
[----:B-1----:R-:W-:-:S13]  /*0080*/  ISETP.GE.AND P0, PT, R5, UR5, PT ;  /* 0x0000000505007c0c */ /* 0x002fda000bf06270 */
[----:B--23--:R-:W-:Y:S05]  /*0090*/  @P0 BRA `(.L_x_0) ;  /* 0x0000002000200947 */ /* 0x00cfea0003800000 */
[----:B------:R-:W0:Y:S01]  /*00a0*/  LDCU UR4, c[0x0][0x3a8] ;  /* 0x00007500ff0477ac */ /* 0x000e220008000800 */
[----:B------:R-:W-:Y:S02]  /*00b0*/  CS2R R6, SRZ ;  /* 0x0000000000067805 */ /* 0x000fe4000001ff00 */
[----:B0-----:R-:W-:-:S04]  /*00c0*/  MOV R10, UR4 ;  /* 0x00000004000a7c02 */ /* 0x001fc80008000f00 */
[----:B------:R-:W-:-:S13]  /*00d0*/  ISETP.GE.AND P0, PT, R10, 0x1, PT ;  /* 0x000000010a00780c */ /* 0x000fda0003f06270 */
[----:B------:R-:W-:Y:S05]  /*00e0*/  @!P0 BRA `(.L_x_1) ;  /* 0x00000004005c8947 */ /* 0x000fea0003800000 */
[----:B------:R-:W0:Y:S01]  /*00f0*/  LDC.64 R2, c[0x0][0x380] ;  /* 0x0000e000ff027b82 */ /* 0x000e220000000a00 */
[----:B------:R-:W-:Y:S01]  /*0100*/  IMAD.MOV.U32 R11, RZ, RZ, RZ ;  /* 0x000000ffff0b7224 */ /* 0x000fe200078e00ff */
[----:B------:R-:W-:-:S06]  /*0110*/  CS2R R6, SRZ ;  /* 0x0000000000067805 */ /* 0x000fcc000001ff00 */
[----:B------:R-:W1:Y:S02]  /*0120*/  LDC.64 R8, c[0x0][0x388] ;  /* 0x0000e200ff087b82 */ /* 0x000e640000000a00 */
.L_x_4:
[----:B------:R-:W-:Y:S01]  /*0130*/  MOV R10, UR8 ;  /* 0x00000008000a7c02 */ /* 0x000fe20008000f00 */
[----:B-1----:R-:W-:-:S04]  /*0140*/  IMAD.WIDE.U32 R12, R11, 0x8, R8 ;  /* 0x000000080b0c7825 */ /* 0x002fc800078e0008 */
[----:B------:R-:W-:Y:S02]  /*0150*/  IMAD R15, R5, R10, R11 ;  /* 0x0000000a050f7224 */ /* 0x000fe400078e020b */
[----:B------:R-:W2:Y:S02]  /*0160*/  LDG.E.64 R12, desc[UR6][R12.64] ;  /* 0x000000060c0c7981 */ /* 0x000ea4000c1e1b00 */
[----:B0-----:R-:W-:-:S06]  /*0170*/  IMAD.WIDE R14, R15, 0x8, R2 ;  /* 0x000000080f0e7825 */ /* 0x001fcc00078e0202 */
[----:B------:R-:W2:Y:S01]  /*0180*/  LDG.E.64 R14, desc[UR6][R14.64] ;  /* 0x000000060e0e7981 */ /* 0x000ea2000c1e1b00 */
[----:B------:R-:W-:Y:S01]  /*0190*/  BSSY.RECONVERGENT B0, `(.L_x_2) ;  /* 0x0000047000007945 */ /* 0x000fe20003800200 */
[----:B------:R-:W-:Y:S01]  /*01a0*/  IMAD.MOV.U32 R4, RZ, RZ, 0x3f800000 ;  /* 0x3f800000ff047424 */ /* 0x000fe200078e00ff */
[----:B--2---:R-:W-:-:S06]  /*01b0*/  DADD R16, R12, -R14 ;  /* 0x000000000c107229 */ /* 0x004fcc000000080e */
[----:B------:R-:W0:Y:S02]  /*01c0*/  F2F.F32.F64 R0, R16 ;  /* 0x0000001000007310 */ /* 0x000e240000301000 */
[----:B0-----:R-:W-:-:S13]  /*01d0*/  FSETP.NEU.AND P0, PT, R0, 1, PT ;  /* 0x3f8000000000780b */ /* 0x001fda0003f0d000 */
[----:B------:R-:W-:Y:S05]  /*01e0*/  @!P0 BRA `(.L_x_3) ;  /* 0x0000000400048947 */ /* 0x000fea0003800000 */
[----:B------:R-:W-:-:S13]  /*01f0*/  FSETP.NAN.AND P0, PT, |R0|, |R0|, PT ;  /* 0x400000000000720b */ /* 0x000fda0003f08200 */
[----:B------:R-:W-:Y:S01]  /*0200*/  @P0 FADD R4, R0, 2 ;  /* 0x4000000000040421 */ /* 0x000fe20000000000 */
[----:B------:R-:W-:Y:S06]  /*0210*/  @P0 BRA `(.L_x_3) ;  /* 0x0000000000f80947 */ /* 0x000fec0003800000 */
[C---:B------:R-:W-:Y:S01]  /*0220*/  FMUL R13, |R0|.reuse, 16777216 ;  /* 0x4b800000000d7820 */ /* 0x040fe20000400200 */
[----:B------:R-:W-:Y:S02]  /*0230*/  FSETP.GEU.AND P0, PT, |R0|, 1.175494350822287508e-38, PT ;  /* 0x008000000000780b */ /* 0x000fe40003f0e200 */
[----:B------:R-:W-:Y:S02]  /*0240*/  MOV R19, 0x3a2c32e4 ;  /* 0x3a2c32e400137802 */ /* 0x000fe40000000f00 */
[----:B------:R-:W-:-:S04]  /*0250*/  FSEL R13, R13, |R0|, !P0 ;  /* 0x400000000d0d7208 */ /* 0x000fc80004000000 */
[----:B------:R-:W-:-:S04]  /*0260*/  IADD3 R4, PT, PT, R13, -0x3f3504f3, RZ ;  /* 0xc0cafb0d0d047810 */ /* 0x000fc80007ffe0ff */
[----:B------:R-:W-:-:S04]  /*0270*/  LOP3.LUT R4, R4, 0xff800000, RZ, 0xc0, !PT ;  /* 0xff80000004047812 */ /* 0x000fc800078ec0ff */
[----:B------:R-:W-:Y:S01]  /*0280*/  I2FP.F32.S32 R12, R4 ;  /* 0x00000004000c7245 */ /* 0x000fe20000201400 */
[----:B------:R-:W-:-:S04]  /*0290*/  IMAD.IADD R13, R13, 0x1, -R4 ;  /* 0x000000010d0d7824 */ /* 0x000fc800078e0a04 */
[C---:B------:R-:W-:Y:S01]  /*02a0*/  FADD R14, R13.reuse, 1 ;  /* 0x3f8000000d0e7421 */ /* 0x040fe20000000000 */
[----:B------:R-:W-:Y:S01]  /*02b0*/  FADD R15, R13, -1 ;  /* 0xbf8000000d0f7421 */ /* 0x000fe20000000000 */
[----:B------:R-:W-:Y:S02]  /*02c0*/  FSEL R13, RZ, -24, P0 ;  /* 0xc1c00000ff0d7808 */ /* 0x000fe40000000000 */
[----:B------:R-:W-:Y:S01]  /*02d0*/  FSETP.NEU.AND P0, PT, |R0|, +INF , PT ;  /* 0x7f8000000000780b */ /* 0x000fe20003f0d200 */
[----:B------:R-:W-:Y:S01]  /*02e0*/  FADD R17, R15, R15 ;  /* 0x0000000f0f117221 */ /* 0x000fe20000000000 */
[----:B------:R-:W0:Y:S01]  /*02f0*/  MUFU.RCP R14, R14 ;  /* 0x0000000e000e7308 */ /* 0x000e220000001000 */
[----:B------:R-:W-:Y:S01]  /*0300*/  FFMA R13, R12, 1.1920928955078125e-07, R13 ;  /* 0x340000000c0d7823 */ /* 0x000fe2000000000d */
[----:B------:R-:W-:-:S13]  /*0310*/  FSETP.NEU.AND P0, PT, R0, RZ, P0 ;  /* 0x000000ff0000720b */ /* 0x000fda000070d000 */
[----:B------:R-:W-:Y:S01]  /*0320*/  @!P0 FADD R0, R0, R0 ;  /* 0x0000000000008221 */ /* 0x000fe20000000000 */
[----:B0-----:R-:W-:-:S04]  /*0330*/  FMUL R4, R14, R17 ;  /* 0x000000110e047220 */ /* 0x001fc80000400000 */
[----:B------:R-:W-:Y:S01]  /*0340*/  FADD R17, R15, -R4 ;  /* 0x800000040f117221 */ /* 0x000fe20000000000 */
[CC--:B------:R-:W-:Y:S01]  /*0350*/  FMUL R16, R4.reuse, R4.reuse ;  /* 0x0000000404107220 */ /* 0x0c0fe20000400000 */
[----:B------:R-:W-:Y:S02]  /*0360*/  FFMA R12, R4, 1.4426950216293334961, R13 ;  /* 0x3fb8aa3b040c7823 */ /* 0x000fe4000000000d */
[----:B------:R-:W-:Y:S01]  /*0370*/  FADD R18, R17, R17 ;  /* 0x0000001111127221 */ /* 0x000fe20000000000 */
[C---:B------:R-:W-:Y:S01]  /*0380*/  FFMA R17, R16.reuse, R19, 0.0032181653659790754318 ;  /* 0x3b52e7db10117423 */ /* 0x040fe20000000013 */
[----:B------:R-:W-:Y:S02]  /*0390*/  FADD R13, R13, -R12 ;  /* 0x8000000c0d0d7221 */ /* 0x000fe40000000000 */
[----:B------:R-:W-:Y:S01]  /*03a0*/  FFMA R15, R15, -R4, R18 ;  /* 0x800000040f0f7223 */ /* 0x000fe20000000012 */
[----:B------:R-:W-:Y:S01]  /*03b0*/  FFMA R17, R16, R17, 0.018033718690276145935 ;  /* 0x3c93bb7310117423 */ /* 0x000fe20000000011 */
[----:B------:R-:W-:-:S02]  /*03c0*/  FFMA R18, R4, 1.4426950216293334961, R13 ;  /* 0x3fb8aa3b04127823 */ /* 0x000fc4000000000d */
[----:B------:R-:W-:Y:S01]  /*03d0*/  FMUL R15, R14, R15 ;  /* 0x0000000f0e0f7220 */ /* 0x000fe20000400000 */
[----:B------:R-:W-:-:S03]  /*03e0*/  FFMA R17, R16, R17, 0.12022458761930465698 ;  /* 0x3df6384f10117423 */ /* 0x000fc60000000011 */
[----:B------:R-:W-:Y:S01]  /*03f0*/  FFMA R13, R15, 1.4426950216293334961, R18 ;  /* 0x3fb8aa3b0f0d7823 */ /* 0x000fe20000000012 */
[----:B------:R-:W-:-:S03]  /*0400*/  FMUL R17, R16, R17 ;  /* 0x0000001110117220 */ /* 0x000fc60000400000 */
[----:B------:R-:W-:Y:S01]  /*0410*/  FFMA R16, R4, 1.9251366722983220825e-08, R13 ;  /* 0x32a55e3404107823 */ /* 0x000fe2000000000d */
[----:B------:R-:W-:-:S04]  /*0420*/  FMUL R14, R17, 3 ;  /* 0x40400000110e7820 */ /* 0x000fc80000400000 */
[----:B------:R-:W-:-:S04]  /*0430*/  FFMA R14, R15, R14, R16 ;  /* 0x0000000e0f0e7223 */ /* 0x000fc80000000010 */
[----:B------:R-:W-:-:S04]  /*0440*/  FFMA R17, R4, R17, R14 ;  /* 0x0000001104117223 */ /* 0x000fc8000000000e */
[----:B------:R-:W-:-:S04]  /*0450*/  FADD R13, R12, R17 ;  /* 0x000000110c0d7221 */ /* 0x000fc80000000000 */
[----:B------:R-:W-:Y:S01]  /*0460*/  FMUL R4, R13, 2 ;  /* 0x400000000d047820 */ /* 0x000fe20000400000 */
[----:B------:R-:W-:-:S03]  /*0470*/  FADD R12, -R12, R13 ;  /* 0x0000000d0c0c7221 */ /* 0x000fc60000000100 */
[----:B------:R-:W0:Y:S01]  /*0480*/  FRND R15, R4 ;  /* 0x00000004000f7307 */ /* 0x000e220000201000 */
[----:B------:R-:W-:Y:S01]  /*0490*/  FADD R12, R17, -R12 ;  /* 0x8000000c110c7221 */ /* 0x000fe20000000000 */
[----:B------:R-:W-:Y:S01]  /*04a0*/  FFMA R13, R13, 2, -R4 ;  /* 0x400000000d0d7823 */ /* 0x000fe20000000804 */
[----:B------:R-:W-:Y:S01]  /*04b0*/  IMAD.MOV.U32 R17, RZ, RZ, 0x391fcb8e ;  /* 0x391fcb8eff117424 */ /* 0x000fe200078e00ff */
[----:B------:R-:W-:Y:S02]  /*04c0*/  FSETP.GT.AND P2, PT, |R4|, 152, PT ;  /* 0x431800000400780b */ /* 0x000fe40003f44200 */
[----:B------:R-:W-:Y:S02]  /*04d0*/  FFMA R13, R12, 2, R13 ;  /* 0x400000000c0d7823 */ /* 0x000fe4000000000d */
[----:B------:R-:W1:Y:S01]  /*04e0*/  F2I.NTZ R14, R4 ;  /* 0x00000004000e7305 */ /* 0x000e620000203100 */
[----:B0-----:R-:W-:Y:S01]  /*04f0*/  FADD R12, R4, -R15 ;  /* 0x8000000f040c7221 */ /* 0x001fe20000000000 */
[----:B------:R-:W-:-:S03]  /*0500*/  FSETP.GT.AND P1, PT, R15, RZ, PT ;  /* 0x000000ff0f00720b */ /* 0x000fc60003f24000 */
[----:B------:R-:W-:-:S04]  /*0510*/  FADD R12, R12, R13 ;  /* 0x0000000d0c0c7221 */ /* 0x000fc80000000000 */
[----:B------:R-:W-:-:S04]  /*0520*/  FFMA R13, R12, R17, 0.0013391353422775864601 ;  /* 0x3aaf85ed0c0d7423 */ /* 0x000fc80000000011 */
[----:B------:R-:W-:-:S04]  /*0530*/  FFMA R13, R12, R13, 0.0096188392490148544312 ;  /* 0x3c1d98560c0d7423 */ /* 0x000fc8000000000d */
[----:B------:R-:W-:-:S04]  /*0540*/  FFMA R13, R12, R13, 0.055503588169813156128 ;  /* 0x3d6357bb0c0d7423 */ /* 0x000fc8000000000d */
[----:B------:R-:W-:Y:S01]  /*0550*/  FFMA R15, R12, R13, 0.24022644758224487305 ;  /* 0x3e75fdec0c0f7423 */ /* 0x000fe2000000000d */
[----:B------:R-:W-:Y:S02]  /*0560*/  SEL R13, RZ, 0x83000000, P1 ;  /* 0x83000000ff0d7807 */ /* 0x000fe40000800000 */
[----:B------:R-:W-:Y:S01]  /*0570*/  FSETP.GEU.AND P1, PT, R4, RZ, PT ;  /* 0x000000ff0400720b */ /* 0x000fe20003f2e000 */
[----:B------:R-:W-:Y:S01]  /*0580*/  FFMA R17, R12, R15, 0.69314718246459960938 ;  /* 0x3f3172180c117423 */ /* 0x000fe2000000000f */
[----:B------:R-:W-:Y:S01]  /*0590*/  IADD3 R15, PT, PT, R13, 0x7f000000, RZ ;  /* 0x7f0000000d0f7810 */ /* 0x000fe20007ffe0ff */
[----:B-1----:R-:W-:Y:S01]  /*05a0*/  IMAD R14, R14, 0x800000, -R13 ;  /* 0x008000000e0e7824 */ /* 0x002fe200078e0a0d */
[----:B------:R-:W-:Y:S01]  /*05b0*/  FSEL R4, RZ, +INF , !P1 ;  /* 0x7f800000ff047808 */ /* 0x000fe20004800000 */
[----:B------:R-:W-:-:S04]  /*05c0*/  FFMA R12, R12, R17, 1 ;  /* 0x3f8000000c0c7423 */ /* 0x000fc80000000011 */
[----:B------:R-:W-:-:S04]  /*05d0*/  FMUL R15, R15, R12 ;  /* 0x0000000c0f0f7220 */ /* 0x000fc80000400000 */
[----:B------:R-:W-:Y:S01]  /*05e0*/  @!P2 FMUL R4, R14, R15 ;  /* 0x0000000f0e04a220 */ /* 0x000fe20000400000 */
[----:B------:R-:W-:-:S07]  /*05f0*/  @!P0 LOP3.LUT R4, R0, 0x7fffffff, RZ, 0xc0, !PT ;  /* 0x7fffffff00048812 */ /* 0x000fce00078ec0ff */
.L_x_3:
[----:B------:R-:W-:Y:S05]  /*0600*/  BSYNC.RECONVERGENT B0 ;  /* 0x0000000000007941 */ /* 0x000fea0003800200 */
.L_x_2:
[----:B------:R-:W-:Y:S01]  /*0610*/  IADD3 R11, PT, PT, R11, 0x1, RZ ;  /* 0x000000010b0b7810 */ /* 0x000fe20007ffe0ff */
[----:B------:R-:W0:Y:S03]  /*0620*/  F2F.F64.F32 R12, R4 ;  /* 0x00000004000c7310 */ /* 0x000e260000201800 */
[----:B------:R-:W-:Y:S01]  /*0630*/  ISETP.NE.AND P0, PT, R11, R10, PT ;  /* 0x0000000a0b00720c */ /* 0x000fe20003f05270 */
[----:B0-----:R-:W-:-:S12]  /*0640*/  DADD R6, R12, R6 ;  /* 0x000000000c067229 */ /* 0x001fd80000000006 */
[----:B------:R-:W-:Y:S05]  /*0650*/  @P0 BRA `(.L_x_4) ;  /* 0xfffffff800b40947 */ /* 0x000fea000383ffff */
.L_x_1:
[----:B------:R-:W0:Y:S01]  /*0660*/  LDCU UR4, c[0x0][0x3ac] ;  /* 0x00007580ff0477ac */ /* 0x000e220008000800 */
[----:B------:R-:W-:Y:S01]  /*0670*/  MOV R0, RZ ;  /* 0x000000ff00007202 */ /* 0x000fe20000000f00 */
[----:B0-----:R-:W-:-:S05]  /*0680*/  IMAD.U32 R2, RZ, RZ, UR4 ;  /* 0x00000004ff027e24 */ /* 0x001fca000f8e00ff */
[----:B------:R-:W-:-:S13]  /*0690*/  ISETP.GE.AND P0, PT, R2, 0x2, PT ;  /* 0x000000020200780c */ /* 0x000fda0003f06270 */
[----:B------:R-:W-:Y:S05]  /*06a0*/  @!P0 BRA `(.L_x_5) ;  /* 0x0000000800388947 */ /* 0x000fea0003800000 */
[----:B------:R-:W-:-:S13]  /*06b0*/  ISETP.GE.AND P0, PT, R10, 0x1, PT ;  /* 0x000000010a00780c */ /* 0x000fda0003f06270 */
[----:B------:R-:W-:Y:S05]  /*06c0*/  @!P0 BRA `(.L_x_6) ;  /* 0x0000000400b48947 */ /* 0x000fea0003800000 */
[----:B------:R-:W-:Y:S01]  /*06d0*/  IMAD R3, R5, R10, RZ ;  /* 0x0000000a05037224 */ /* 0x000fe200078e02ff */
[----:B------:R-:W-:Y:S01]  /*06e0*/  MOV R0, RZ ;  /* 0x000000ff00007202 */ /* 0x000fe20000000f00 */
[----:B------:R-:W-:Y:S02]  /*06f0*/  IMAD.MOV R4, RZ, RZ, -R10 ;  /* 0x000000ffff047224 */ /* 0x000fe400078e0a0a */
[----:B------:R-:W-:-:S04]  /*0700*/  IMAD.WIDE.U32 R8, R10, 0x8, RZ ;  /* 0x000000080a087825 */ /* 0x000fc800078e00ff */
[----:B------:R-:W-:-:S07]  /*0710*/  IMAD.MOV.U32 R13, RZ, RZ, 0x1 ;  /* 0x00000001ff0d7424 */ /* 0x000fce00078e00ff */
.L_x_11:
[----:B------:R-:W0:Y:S01]  /*0720*/  LDCU.64 UR4, c[0x0][0x388] ;  /* 0x00007100ff0477ac */ /* 0x000e220008000a00 */
[----:B------:R-:W-:Y:S01]  /*0730*/  IMAD R11, R9, R13, RZ ;  /* 0x0000000d090b7224 */ /* 0x000fe200078e02ff */
[----:B------:R-:W-:Y:S02]  /*0740*/  MOV R2, R3 ;  /* 0x0000000300027202 */ /* 0x000fe40000000f00 */
[----:B------:R-:W-:Y:S01]  /*0750*/  MOV R12, R4 ;  /* 0x00000004000c7202 */ /* 0x000fe20000000f00 */
[----:B0-----:R-:W-:-:S04]  /*0760*/  IMAD.WIDE.U32 R16, R8, R13, UR4 ;  /* 0x0000000408107e25 */ /* 0x001fc8000f8e000d */
[----:B------:R-:W-:Y:S01]  /*0770*/  IMAD.IADD R17, R17, 0x1, R11 ;  /* 0x0000000111117824 */ /* 0x000fe200078e020b */
[----:B------:R-:W-:-:S07]  /*0780*/  CS2R R10, SRZ ;  /* 0x00000000000a7805 */ /* 0x000fce000001ff00 */
.L_x_10:
[----:B------:R-:W0:Y:S01]  /*0790*/  LDC.64 R18, c[0x0][0x380] ;  /* 0x0000e000ff127b82 */ /* 0x000e220000000a00 */
[----:B------:R-:W2:Y:S01]  /*07a0*/  LDG.E.64 R14, desc[UR6][R16.64] ;  /* 0x00000006100e7981 */ /* 0x000ea2000c1e1b00 */
[----:B0-----:R-:W-:-:S06]  /*07b0*/  IMAD.WIDE R18, R2, 0x8, R18 ;  /* 0x0000000802127825 */ /* 0x001fcc00078e0212 */
[----:B------:R-:W2:Y:S01]  /*07c0*/  LDG.E.64 R18, desc[UR6][R18.64] ;  /* 0x0000000612127981 */ /* 0x000ea2000c1e1b00 */
[----:B------:R-:W-:Y:S01]  /*07d0*/  VIADD R12, R12, 0x1 ;  /* 0x000000010c0c7836 */ /* 0x000fe20000000000 */
[----:B------:R-:W-:Y:S01]  /*07e0*/  BSSY.RECONVERGENT B0, `(.L_x_7) ;  /* 0x000004a000007945 */ /* 0x000fe20003800200 */
[----:B------:R-:W-:-:S03]  /*07f0*/  MOV R20, 0x3f800000 ;  /* 0x3f80000000147802 */ /* 0x000fc60000000f00 */
[----:B------:R-:W-:Y:S01]  /*0800*/  ISETP.NE.AND P0, PT, R12, RZ, PT ;  /* 0x000000ff0c00720c */ /* 0x000fe20003f05270 */
[----:B--2---:R-:W-:-:S10]  /*0810*/  DADD R14, R14, -R18 ;  /* 0x000000000e0e7229 */ /* 0x004fd40000000812 */
[----:B------:R-:W0:Y:S02]  /*0820*/  F2F.F32.F64 R14, R14 ;  /* 0x0000000e000e7310 */ /* 0x000e240000301000 */
[----:B0-----:R-:W-:-:S13]  /*0830*/  FSETP.NEU.AND P1, PT, R14, 1, PT ;  /* 0x3f8000000e00780b */ /* 0x001fda0003f2d000 */
[----:B------:R-:W-:Y:S05]  /*0840*/  @!P1 BRA `(.L_x_8) ;  /* 0x00000004000c9947 */ /* 0x000fea0003800000 */
[----:B------:R-:W-:-:S13]  /*0850*/  FSETP.NAN.AND P1, PT, |R14|, |R14|, PT ;  /* 0x4000000e0e00720b */ /* 0x000fda0003f28200 */
[----:B------:R-:W-:Y:S05]  /*0860*/  @P1 BRA `(.L_x_9) ;  /* 0x0000000400001947 */ /* 0x000fea0003800000 */
[C---:B------:R-:W-:Y:S01]  /*0870*/  FMUL R15, |R14|.reuse, 16777216 ;  /* 0x4b8000000e0f7820 */ /* 0x040fe20000400200 */
[C---:B------:R-:W-:Y:S01]  /*0880*/  FSETP.GEU.AND P1, PT, |R14|.reuse, 1.175494350822287508e-38, PT ;  /* 0x008000000e00780b */ /* 0x040fe20003f2e200 */
[----:B------:R-:W-:Y:S01]  /*0890*/  IMAD.MOV.U32 R23, RZ, RZ, 0x3a2c32e4 ;  /* 0x3a2c32e4ff177424 */ /* 0x000fe200078e00ff */
[----:B------:R-:W-:Y:S02]  /*08a0*/  FSETP.NEU.AND P4, PT, R14, RZ, PT ;  /* 0x000000ff0e00720b */ /* 0x000fe40003f8d000 */
[----:B------:R-:W-:Y:S02]  /*08b0*/  FSEL R15, R15, |R14|, !P1 ;  /* 0x4000000e0f0f7208 */ /* 0x000fe40004800000 */
[----:B------:R-:W-:-:S03]  /*08c0*/  FSEL R21, RZ, -24, P1 ;  /* 0xc1c00000ff157808 */ /* 0x000fc60000800000 */
[----:B------:R-:W-:-:S05]  /*08d0*/  VIADD R18, R15, 0xc0cafb0d ;  /* 0xc0cafb0d0f127836 */ /* 0x000fca0000000000 */
[----:B------:R-:W-:-:S04]  /*08e0*/  LOP3.LUT R18, R18, 0xff800000, RZ, 0xc0, !PT ;  /* 0xff80000012127812 */ /* 0x000fc800078ec0ff */
[-C--:B------:R-:W-:Y:S02]  /*08f0*/  IADD3 R22, PT, PT, R15, -R18.reuse, RZ ;  /* 0x800000120f167210 */ /* 0x080fe40007ffe0ff */
[----:B------:R-:W-:-:S03]  /*0900*/  I2FP.F32.S32 R18, R18 ;  /* 0x0000001200127245 */ /* 0x000fc60000201400 */
[C---:B------:R-:W-:Y:S01]  /*0910*/  FADD R15, R22.reuse, 1 ;  /* 0x3f800000160f7421 */ /* 0x040fe20000000000 */
[----:B------:R-:W-:Y:S01]  /*0920*/  FADD R22, R22, -1 ;  /* 0xbf80000016167421 */ /* 0x000fe20000000000 */
[----:B------:R-:W-:-:S03]  /*0930*/  FFMA R24, R18, 1.1920928955078125e-07, R21 ;  /* 0x3400000012187823 */ /* 0x000fc60000000015 */
[----:B------:R-:W-:Y:S01]  /*0940*/  FADD R20, R22, R22 ;  /* 0x0000001616147221 */ /* 0x000fe20000000000 */
[----:B------:R-:W0:Y:S03]  /*0950*/  MUFU.RCP R15, R15 ;  /* 0x0000000f000f7308 */ /* 0x000e260000001000 */
[----:B0-----:R-:W-:-:S04]  /*0960*/  FMUL R19, R15, R20 ;  /* 0x000000140f137220 */ /* 0x001fc80000400000 */
[----:B------:R-:W-:Y:S01]  /*0970*/  FADD R21, R22, -R19 ;  /* 0x8000001316157221 */ /* 0x000fe20000000000 */
[C---:B------:R-:W-:Y:S01]  /*0980*/  FMUL R20, R19.reuse, R19 ;  /* 0x0000001313147220 */ /* 0x040fe20000400000 */
[----:B------:R-:W-:Y:S02]  /*0990*/  FFMA R18, R19, 1.4426950216293334961, R24 ;  /* 0x3fb8aa3b13127823 */ /* 0x000fe40000000018 */
[----:B------:R-:W-:Y:S01]  /*09a0*/  FADD R21, R21, R21 ;  /* 0x0000001515157221 */ /* 0x000fe20000000000 */
[----:B------:R-:W-:Y:S01]  /*09b0*/  FFMA R23, R20, R23, 0.0032181653659790754318 ;  /* 0x3b52e7db14177423 */ /* 0x000fe20000000017 */
        /* <DEDUP_REMOVED lines=10> */
[----:B------:R-:W-:Y:S01]  /*0a60*/  FFMA R15, R22, R15, R21 ;  /* 0x0000000f160f7223 */ /* 0x000fe20000000015 */
[----:B------:R-:W-:-:S03]  /*0a70*/  HFMA2 R21, -RZ, RZ, 0.64013671875, -15.109375 ;  /* 0x391fcb8eff157431 */ /* 0x000fc600000001ff */
[----:B------:R-:W-:-:S04]  /*0a80*/  FFMA R19, R19, R20, R15 ;  /* 0x0000001413137223 */ /* 0x000fc8000000000f */
[----:B------:R-:W-:-:S04]  /*0a90*/  FADD R22, R18, R19 ;  /* 0x0000001312167221 */ /* 0x000fc80000000000 */
[----:B------:R-:W-:Y:S01]  /*0aa0*/  FMUL R15, R22, 2 ;  /* 0x40000000160f7820 */ /* 0x000fe20000400000 */
[----:B------:R-:W-:-:S03]  /*0ab0*/  FADD R18, -R18, R22 ;  /* 0x0000001612127221 */ /* 0x000fc60000000100 */
[----:B------:R-:W0:Y:S01]  /*0ac0*/  FRND R20, R15 ;  /* 0x0000000f00147307 */ /* 0x000e220000201000 */
[----:B------:R-:W-:Y:S01]  /*0ad0*/  FADD R19, R19, -R18 ;  /* 0x8000001213137221 */ /* 0x000fe20000000000 */
[----:B------:R-:W-:Y:S01]  /*0ae0*/  FFMA R22, R22, 2, -R15 ;  /* 0x4000000016167823 */ /* 0x000fe2000000080f */
[C---:B------:R-:W-:Y:S02]  /*0af0*/  FSETP.GT.AND P2, PT, |R15|.reuse, 152, PT ;  /* 0x431800000f00780b */ /* 0x040fe40003f44200 */
[----:B------:R-:W-:Y:S01]  /*0b00*/  FSETP.GEU.AND P3, PT, R15, RZ, PT ;  /* 0x000000ff0f00720b */ /* 0x000fe20003f6e000 */
[----:B------:R-:W-:Y:S02]  /*0b10*/  FFMA R19, R19, 2, R22 ;  /* 0x4000000013137823 */ /* 0x000fe40000000016 */
[----:B------:R-:W1:Y:S01]  /*0b20*/  F2I.NTZ R22, R15 ;  /* 0x0000000f00167305 */ /* 0x000e620000203100 */
[----:B0-----:R-:W-:Y:S01]  /*0b30*/  FADD R18, R15, -R20 ;  /* 0x800000140f127221 */ /* 0x001fe20000000000 */
[----:B------:R-:W-:-:S02]  /*0b40*/  FSETP.GT.AND P1, PT, R20, RZ, PT ;  /* 0x000000ff1400720b */ /* 0x000fc40003f24000 */
[----:B------:R-:W-:Y:S01]  /*0b50*/  FSEL R20, RZ, +INF , !P3 ;  /* 0x7f800000ff147808 */ /* 0x000fe20005800000 */
[----:B------:R-:W-:-:S04]  /*0b60*/  FADD R18, R18, R19 ;  /* 0x0000001312127221 */ /* 0x000fc80000000000 */
[----:B------:R-:W-:-:S04]  /*0b70*/  FFMA R19, R18, R21, 0.0013391353422775864601 ;  /* 0x3aaf85ed12137423 */ /* 0x000fc80000000015 */
[----:B------:R-:W-:-:S04]  /*0b80*/  FFMA R19, R18, R19, 0.0096188392490148544312 ;  /* 0x3c1d985612137423 */ /* 0x000fc80000000013 */
[----:B------:R-:W-:-:S04]  /*0b90*/  FFMA R19, R18, R19, 0.055503588169813156128 ;  /* 0x3d6357bb12137423 */ /* 0x000fc80000000013 */
[----:B------:R-:W-:Y:S01]  /*0ba0*/  FFMA R21, R18, R19, 0.24022644758224487305 ;  /* 0x3e75fdec12157423 */ /* 0x000fe20000000013 */
[----:B------:R-:W-:Y:S02]  /*0bb0*/  SEL R19, RZ, 0x83000000, P1 ;  /* 0x83000000ff137807 */ /* 0x000fe40000800000 */
[----:B------:R-:W-:Y:S01]  /*0bc0*/  FSETP.NEU.AND P1, PT, |R14|, +INF , PT ;  /* 0x7f8000000e00780b */ /* 0x000fe20003f2d200 */
[----:B------:R-:W-:Y:S02]  /*0bd0*/  FFMA R21, R18, R21, 0.69314718246459960938 ;  /* 0x3f31721812157423 */ /* 0x000fe40000000015 */
[----:B-1----:R-:W-:Y:S01]  /*0be0*/  IMAD R22, R22, 0x800000, -R19 ;  /* 0x0080000016167824 */ /* 0x002fe200078e0a13 */
[----:B------:R-:W-:Y:S01]  /*0bf0*/  IADD3 R19, PT, PT, R19, 0x7f000000, RZ ;  /* 0x7f00000013137810 */ /* 0x000fe20007ffe0ff */
[----:B------:R-:W-:-:S04]  /*0c00*/  FFMA R18, R18, R21, 1 ;  /* 0x3f80000012127423 */ /* 0x000fc80000000015 */
[----:B------:R-:W-:-:S04]  /*0c10*/  FMUL R19, R19, R18 ;  /* 0x0000001213137220 */ /* 0x000fc80000400000 */
[----:B------:R-:W-:Y:S01]  /*0c20*/  @!P2 FMUL R20, R22, R19 ;  /* 0x000000131614a220 */ /* 0x000fe20000400000 */
[----:B------:R-:W-:Y:S06]  /*0c30*/  @P1 BRA P4, `(.L_x_8) ;  /* 0x0000000000101947 */ /* 0x000fec0002000000 */
[----:B------:R-:W-:-:S05]  /*0c40*/  FADD R14, R14, R14 ;  /* 0x0000000e0e0e7221 */ /* 0x000fca0000000000 */
[----:B------:R-:W-:Y:S01]  /*0c50*/  LOP3.LUT R20, R14, 0x7fffffff, RZ, 0xc0, !PT ;  /* 0x7fffffff0e147812 */ /* 0x000fe200078ec0ff */
[----:B------:R-:W-:Y:S06]  /*0c60*/  BRA `(.L_x_8) ;  /* 0x0000000000047947 */ /* 0x000fec0003800000 */
.L_x_9:
[----:B------:R-:W-:-:S07]  /*0c70*/  FADD R20, R14, 2 ;  /* 0x400000000e147421 */ /* 0x000fce0000000000 */
.L_x_8:
[----:B------:R-:W-:Y:S05]  /*0c80*/  BSYNC.RECONVERGENT B0 ;  /* 0x0000000000007941 */ /* 0x000fea0003800200 */
.L_x_7:
[----:B------:R-:W0:Y:S01]  /*0c90*/  F2F.F64.F32 R14, R20 ;  /* 0x00000014000e7310 */ /* 0x000e220000201800 */
[----:B------:R-:W-:Y:S01]  /*0ca0*/  IADD3 R16, P1, PT, R16, 0x8, RZ ;  /* 0x0000000810107810 */ /* 0x000fe20007f3e0ff */
[----:B------:R-:W-:-:S03]  /*0cb0*/  VIADD R2, R2, 0x1 ;  /* 0x0000000102027836 */ /* 0x000fc60000000000 */
[----:B------:R-:W-:Y:S01]  /*0cc0*/  IADD3.X R17, PT, PT, RZ, R17, RZ, P1, !PT ;  /* 0x00000011ff117210 */ /* 0x000fe20000ffe4ff */
[----:B0-----:R-:W-:Y:S01]  /*0cd0*/  DADD R10, R14, R10 ;  /* 0x000000000e0a7229 */ /* 0x001fe2000000000a */
[----:B------:R-:W-:Y:S10]  /*0ce0*/  @P0 BRA `(.L_x_10) ;  /* 0xfffffff800a80947 */ /* 0x000ff4000383ffff */
[----:B------:R-:W0:Y:S01]  /*0cf0*/  LDCU UR4, c[0x0][0x3ac] ;  /* 0x00007580ff0477ac */ /* 0x000e220008000800 */
[----:B------:R-:W-:Y:S01]  /*0d00*/  VIADD R15, R13, 0x1 ;  /* 0x000000010d0f7836 */ /* 0x000fe20000000000 */
[----:B------:R-:W-:-:S06]  /*0d10*/  DSETP.GEU.AND P0, PT, R10, R6, PT ;  /* 0x000000060a00722a */ /* 0x000fcc0003f0e000 */
[----:B------:R-:W-:Y:S02]  /*0d20*/  FSEL R6, R10, R6, !P0 ;  /* 0x000000060a067208 */ /* 0x000fe40004000000 */
[----:B------:R-:W-:Y:S02]  /*0d30*/  FSEL R7, R11, R7, !P0 ;  /* 0x000000070b077208 */ /* 0x000fe40004000000 */
[----:B------:R-:W-:Y:S02]  /*0d40*/  SEL R0, R13, R0, !P0 ;  /* 0x000000000d007207 */ /* 0x000fe40004000000 */
[----:B0-----:R-:W-:-:S04]  /*0d50*/  MOV R2, UR4 ;  /* 0x0000000400027c02 */ /* 0x001fc80008000f00 */
[----:B------:R-:W-:-:S13]  /*0d60*/  ISETP.NE.AND P1, PT, R15, R2, PT ;  /* 0x000000020f00720c */ /* 0x000fda0003f25270 */
[----:B------:R-:W-:Y:S05]  /*0d70*/  @!P1 BRA `(.L_x_5) ;  /* 0x0000000000849947 */ /* 0x000fea0003800000 */
[----:B------:R-:W-:Y:S01]  /*0d80*/  IMAD.MOV.U32 R13, RZ, RZ, R15 ;  /* 0x000000ffff0d7224 */ /* 0x000fe200078e000f */
[----:B------:R-:W-:Y:S06]  /*0d90*/  BRA `(.L_x_11) ;  /* 0xfffffff800607947 */ /* 0x000fec000383ffff */
.L_x_6:
[C---:B------:R-:W-:Y:S01]  /*0da0*/  IADD3 R0, PT, PT, R2.reuse, -0x2, RZ ;  /* 0xfffffffe02007810 */ /* 0x040fe20007ffe0ff */
[----:B------:R-:W-:Y:S02]  /*0db0*/  VIADD R3, R2, 0xffffffff ;  /* 0xffffffff02037836 */ /* 0x000fe40000000000 */
[----:B------:R-:W-:Y:S01]  /*0dc0*/  IMAD.MOV.U32 R9, RZ, RZ, 0x1 ;  /* 0x00000001ff097424 */ /* 0x000fe200078e00ff */
[----:B------:R-:W-:Y:S02]  /*0dd0*/  ISETP.GE.U32.AND P0, PT, R0, 0x3, PT ;  /* 0x000000030000780c */ /* 0x000fe40003f06070 */
[----:B------:R-:W-:Y:S02]  /*0de0*/  MOV R0, RZ ;  /* 0x000000ff00007202 */ /* 0x000fe40000000f00 */
[----:B------:R-:W-:-:S09]  /*0df0*/  LOP3.LUT R8, R3, 0x3, RZ, 0xc0, !PT ;  /* 0x0000000303087812 */ /* 0x000fd200078ec0ff */
[----:B------:R-:W-:Y:S05]  /*0e00*/  @!P0 BRA `(.L_x_12) ;  /* 0x0000000000348947 */ /* 0x000fea0003800000 */
[----:B------:R-:W-:Y:S01]  /*0e10*/  HFMA2 R0, -RZ, RZ, 0, 0 ;  /* 0x00000000ff007431 */ /* 0x000fe200000001ff */
[----:B------:R-:W-:Y:S01]  /*0e20*/  LOP3.LUT R3, R3, 0xfffffffc, RZ, 0xc0, !PT ;  /* 0xfffffffc03037812 */ /* 0x000fe200078ec0ff */
[----:B------:R-:W-:-:S07]  /*0e30*/  IMAD.MOV.U32 R9, RZ, RZ, 0x1 ;  /* 0x00000001ff097424 */ /* 0x000fce00078e00ff */
.L_x_13:
[----:B------:R-:W-:Y:S01]  /*0e40*/  IADD3 R4, PT, PT, R9, 0x3, RZ ;  /* 0x0000000309047810 */ /* 0x000fe20007ffe0ff */
[----:B------:R-:W-:-:S03]  /*0e50*/  DSETP.GT.AND P0, PT, R6, RZ, PT ;  /* 0x000000ff0600722a */ /* 0x000fc60003f04000 */
[----:B------:R-:W-:Y:S01]  /*0e60*/  ISETP.NE.AND P1, PT, R4, R3, PT ;  /* 0x000000030400720c */ /* 0x000fe20003f25270 */
[C---:B------:R-:W-:Y:S02]  /*0e70*/  VIADD R4, R9.reuse, 0x4 ;  /* 0x0000000409047836 */ /* 0x040fe40000000000 */
[----:B------:R-:W-:Y:S02]  /*0e80*/  SEL R0, R9, R0, P0 ;  /* 0x0000000009007207 */ /* 0x000fe40000000000 */
[----:B------:R-:W-:Y:S02]  /*0e90*/  FSEL R7, R7, RZ, !P0 ;  /* 0x000000ff07077208 */ /* 0x000fe40004000000 */
[----:B------:R-:W-:Y:S02]  /*0ea0*/  FSEL R6, R6, RZ, !P0 ;  /* 0x000000ff06067208 */ /* 0x000fe40004000000 */
[----:B------:R-:W-:-:S04]  /*0eb0*/  MOV R9, R4 ;  /* 0x0000000400097202 */ /* 0x000fc80000000f00 */
[----:B------:R-:W-:Y:S05]  /*0ec0*/  @P1 BRA `(.L_x_13) ;  /* 0xfffffffc00dc1947 */ /* 0x000fea000383ffff */
[----:B------:R-:W-:-:S07]  /*0ed0*/  IMAD.MOV.U32 R9, RZ, RZ, R4 ;  /* 0x000000ffff097224 */ /* 0x000fce00078e0004 */
.L_x_12:
[----:B------:R-:W-:-:S13]  /*0ee0*/  ISETP.NE.AND P0, PT, R8, RZ, PT ;  /* 0x000000ff0800720c */ /* 0x000fda0003f05270 */
[----:B------:R-:W-:Y:S05]  /*0ef0*/  @!P0 BRA `(.L_x_5) ;  /* 0x0000000000248947 */ /* 0x000fea0003800000 */
[----:B------:R-:W-:-:S05]  /*0f00*/  UMOV UR4, URZ ;  /* 0x000000ff00047c82 */ /* 0x000fca0008000000 */
.L_x_14:
[----:B------:R-:W-:Y:S01]  /*0f10*/  UIADD3 UR4, UPT, UPT, UR4, 0x1, URZ ;  /* 0x0000000104047890 */ /* 0x000fe2000fffe0ff */
[----:B------:R-:W-:-:S05]  /*0f20*/  DSETP.GT.AND P1, PT, R6, RZ, PT ;  /* 0x000000ff0600722a */ /* 0x000fca0003f24000 */
[----:B------:R-:W-:Y:S02]  /*0f30*/  ISETP.NE.AND P0, PT, R8, UR4, PT ;  /* 0x0000000408007c0c */ /* 0x000fe4000bf05270 */
[----:B------:R-:W-:Y:S02]  /*0f40*/  SEL R0, R9, R0, P1 ;  /* 0x0000000009007207 */ /* 0x000fe40000800000 */
[----:B------:R-:W-:Y:S02]  /*0f50*/  FSEL R7, R7, RZ, !P1 ;  /* 0x000000ff07077208 */ /* 0x000fe40004800000 */
[----:B------:R-:W-:Y:S02]  /*0f60*/  FSEL R6, R6, RZ, !P1 ;  /* 0x000000ff06067208 */ /* 0x000fe40004800000 */
[----:B------:R-:W-:-:S05]  /*0f70*/  IADD3 R9, PT, PT, R9, 0x1, RZ ;  /* 0x0000000109097810 */ /* 0x000fca0007ffe0ff */
[----:B------:R-:W-:Y:S05]  /*0f80*/  @P0 BRA `(.L_x_14) ;  /* 0xfffffffc00e00947 */ /* 0x000fea000383ffff */
.L_x_5:
[----:B------:R-:W0:Y:S02]  /*0f90*/  LDC.64 R6, c[0x0][0x398] ;  /* 0x0000e600ff067b82 */ /* 0x000e240000000a00 */
[----:B0-----:R-:W-:-:S05]  /*0fa0*/  IMAD.WIDE R6, R5, 0x4, R6 ;  /* 0x0000000405067825 */ /* 0x001fca00078e0206 */
[----:B------:R-:W2:Y:S02]  /*0fb0*/  LDG.E R11, desc[UR6][R6.64] ;  /* 0x00000006060b7981 */ /* 0x000ea4000c1e1900 */
[----:B--2---:R-:W-:-:S13]  /*0fc0*/  ISETP.NE.AND P0, PT, R11, R0, PT ;  /* 0x000000000b00720c */ /* 0x004fda0003f05270 */
[----:B------:R-:W-:Y:S05]  /*0fd0*/  @!P0 BRA `(.L_x_0) ;  /* 0x0000001000508947 */ /* 0x000fea0003800000 */
[----:B------:R-:W0:Y:S02]  /*0fe0*/  LDC R4, c[0x0][0x3a8] ;  /* 0x0000ea00ff047b82 */ /* 0x000e240000000800 */
[----:B0-----:R-:W-:-:S13]  /*0ff0*/  ISETP.GE.AND P0, PT, R4, 0x1, PT ;  /* 0x000000010400780c */ /* 0x001fda0003f06270 */
[----:B------:R-:W-:Y:S05]  /*1000*/  @!P0 BRA `(.L_x_15) ;  /* 0x0000000400c88947 */ /* 0x000fea0003800000 */
[----:B------:R-:W-:Y:S01]  /*1010*/  ISETP.GE.U32.AND P1, PT, R4, 0x10, PT ;  /* 0x000000100400780c */ /* 0x000fe20003f26070 */
[----:B------:R-:W-:-:S12]  /*1020*/  IMAD.MOV.U32 R3, RZ, RZ, RZ ;  /* 0x000000ffff037224 */ /* 0x000fd800078e00ff */
[----:B------:R-:W-:Y:S05]  /*1030*/  @!P1 BRA `(.L_x_16) ;  /* 0x0000000000b89947 */ /* 0x000fea0003800000 */
[----:B------:R-:W-:Y:S01]  /*1040*/  LOP3.LUT R3, R4, 0x7ffffff0, RZ, 0xc0, !PT ;  /* 0x7ffffff004037812 */ /* 0x000fe200078ec0ff */
[-C--:B------:R-:W-:Y:S02]  /*1050*/  IMAD R14, R0, R4.reuse, RZ ;  /* 0x00000004000e7224 */ /* 0x080fe400078e02ff */
[----:B------:R-:W-:Y:S01]  /*1060*/  IMAD R10, R5, R4, RZ ;  /* 0x00000004050a7224 */ /* 0x000fe200078e02ff */
[----:B------:R-:W-:-:S07]  /*1070*/  IADD3 R15, PT, PT, -R3, RZ, RZ ;  /* 0x000000ff030f7210 */ /* 0x000fce0007ffe1ff */
.L_x_17:
[----:B------:R-:W0:Y:S08]  /*1080*/  LDC.64 R12, c[0x0][0x380] ;  /* 0x0000e000ff0c7b82 */ /* 0x000e300000000a00 */
[----:B----4-:R-:W1:Y:S01]  /*1090*/  LDC.64 R8, c[0x0][0x390] ;  /* 0x0000e400ff087b82 */ /* 0x010e620000000a00 */
[----:B0-----:R-:W-:-:S05]  /*10a0*/  IMAD.WIDE R12, R10, 0x8, R12 ;  /* 0x000000080a0c7825 */ /* 0x001fca00078e020c */
[----:B------:R-:W2:Y:S01]  /*10b0*/  LDG.E.64 R16, desc[UR6][R12.64] ;  /* 0x000000060c107981 */ /* 0x000ea2000c1e1b00 */
[----:B------:R-:W-:Y:S05]  /*10c0*/  YIELD ;  /* 0x0000000000007946 */ /* 0x000fea0003800000 */
[----:B-1----:R-:W-:-:S05]  /*10d0*/  IMAD.WIDE R8, R14, 0x8, R8 ;  /* 0x000000080e087825 */ /* 0x002fca00078e0208 */
[----:B--2---:R0:W-:Y:S04]  /*10e0*/  REDG.E.ADD.F64.RN.STRONG.GPU desc[UR6][R8.64], R16 ;  /* 0x00000010080079a6 */ /* 0x0041e8000c12ff06 */
[----:B------:R-:W2:Y:S04]  /*10f0*/  LDG.E.64 R18, desc[UR6][R12.64+0x8] ;  /* 0x000008060c127981 */ /* 0x000ea8000c1e1b00 */
[----:B--2---:R1:W-:Y:S04]  /*1100*/  REDG.E.ADD.F64.RN.STRONG.GPU desc[UR6][R8.64+0x8], R18 ;  /* 0x00000812080079a6 */ /* 0x0043e8000c12ff06 */
[----:B------:R-:W2:Y:S04]  /*1110*/  LDG.E.64 R20, desc[UR6][R12.64+0x10] ;  /* 0x000010060c147981 */ /* 0x000ea8000c1e1b00 */
[----:B--2---:R2:W-:Y:S04]  /*1120*/  REDG.E.ADD.F64.RN.STRONG.GPU desc[UR6][R8.64+0x10], R20 ;  /* 0x00001014080079a6 */ /* 0x0045e8000c12ff06 */
[----:B------:R-:W3:Y:S04]  /*1130*/  LDG.E.64 R22, desc[UR6][R12.64+0x18] ;  /* 0x000018060c167981 */ /* 0x000ee8000c1e1b00 */
[----:B---3--:R3:W-:Y:S04]  /*1140*/  REDG.E.ADD.F64.RN.STRONG.GPU desc[UR6][R8.64+0x18], R22 ;  /* 0x00001816080079a6 */ /* 0x0087e8000c12ff06 */
[----:B------:R-:W4:Y:S04]  /*1150*/  LDG.E.64 R24, desc[UR6][R12.64+0x20] ;  /* 0x000020060c187981 */ /* 0x000f28000c1e1b00 */
[----:B----4-:R4:W-:Y:S04]  /*1160*/  REDG.E.ADD.F64.RN.STRONG.GPU desc[UR6][R8.64+0x20], R24 ;  /* 0x00002018080079a6 */ /* 0x0109e8000c12ff06 */
[----:B------:R-:W5:Y:S04]  /*1170*/  LDG.E.64 R26, desc[UR6][R12.64+0x28] ;  /* 0x000028060c1a7981 */ /* 0x000f68000c1e1b00 */
[----:B-----5:R5:W-:Y:S04]  /*1180*/  REDG.E.ADD.F64.RN.STRONG.GPU desc[UR6][R8.64+0x28], R26 ;  /* 0x0000281a080079a6 */ /* 0x020be8000c12ff06 */
[----:B0-----:R-:W2:Y:S04]  /*1190*/  LDG.E.64 R16, desc[UR6][R12.64+0x30] ;  /* 0x000030060c107981 */ /* 0x001ea8000c1e1b00 */
[----:B--2---:R0:W-:Y:S04]  /*11a0*/  REDG.E.ADD.F64.RN.STRONG.GPU desc[UR6][R8.64+0x30], R16 ;  /* 0x00003010080079a6 */ /* 0x0041e8000c12ff06 */
[----:B-1----:R-:W2:Y:S04]  /*11b0*/  LDG.E.64 R18, desc[UR6][R12.64+0x38] ;  /* 0x000038060c127981 */ /* 0x002ea8000c1e1b00 */
[----:B--2---:R1:W-:Y:S04]  /*11c0*/  REDG.E.ADD.F64.RN.STRONG.GPU desc[UR6][R8.64+0x38], R18 ;  /* 0x00003812080079a6 */ /* 0x0043e8000c12ff06 */
[----:B------:R-:W2:Y:S04]  /*11d0*/  LDG.E.64 R20, desc[UR6][R12.64+0x40] ;  /* 0x000040060c147981 */ /* 0x000ea8000c1e1b00 */
[----:B--2---:R2:W-:Y:S04]  /*11e0*/  REDG.E.ADD.F64.RN.STRONG.GPU desc[UR6][R8.64+0x40], R20 ;  /* 0x00004014080079a6 */ /* 0x0045e8000c12ff06 */
[----:B---3--:R-:W3:Y:S04]  /*11f0*/  LDG.E.64 R22, desc[UR6][R12.64+0x48] ;  /* 0x000048060c167981 */ /* 0x008ee8000c1e1b00 */
[----:B---3--:R3:W-:Y:S04]  /*1200*/  REDG.E.ADD.F64.RN.STRONG.GPU desc[UR6][R8.64+0x48], R22 ;  /* 0x00004816080079a6 */ /* 0x0087e8000c12ff06 */
[----:B----4-:R-:W4:Y:S04]  /*1210*/  LDG.E.64 R24, desc[UR6][R12.64+0x50] ;  /* 0x000050060c187981 */ /* 0x010f28000c1e1b00 */
[----:B----4-:R4:W-:Y:S04]  /*1220*/  REDG.E.ADD.F64.RN.STRONG.GPU desc[UR6][R8.64+0x50], R24 ;  /* 0x00005018080079a6 */ /* 0x0109e8000c12ff06 */
[----:B-----5:R-:W5:Y:S04]  /*1230*/  LDG.E.64 R26, desc[UR6][R12.64+0x58] ;  /* 0x000058060c1a7981 */ /* 0x020f68000c1e1b00 */
[----:B-----5:R4:W-:Y:S04]  /*1240*/  REDG.E.ADD.F64.RN.STRONG.GPU desc[UR6][R8.64+0x58], R26 ;  /* 0x0000581a080079a6 */ /* 0x0209e8000c12ff06 */
[----:B0-----:R-:W5:Y:S04]  /*1250*/  LDG.E.64 R16, desc[UR6][R12.64+0x60] ;  /* 0x000060060c107981 */ /* 0x001f68000c1e1b00 */
[----:B-----5:R4:W-:Y:S04]  /*1260*/  REDG.E.ADD.F64.RN.STRONG.GPU desc[UR6][R8.64+0x60], R16 ;  /* 0x00006010080079a6 */ /* 0x0209e8000c12ff06 */
[----:B-1----:R-:W5:Y:S04]  /*1270*/  LDG.E.64 R18, desc[UR6][R12.64+0x68] ;  /* 0x000068060c127981 */ /* 0x002f68000c1e1b00 */
[----:B-----5:R4:W-:Y:S04]  /*1280*/  REDG.E.ADD.F64.RN.STRONG.GPU desc[UR6][R8.64+0x68], R18 ;  /* 0x00006812080079a6 */ /* 0x0209e8000c12ff06 */
[----:B--2---:R-:W2:Y:S01]  /*1290*/  LDG.E.64 R20, desc[UR6][R12.64+0x70] ;  /* 0x000070060c147981 */ /* 0x004ea2000c1e1b00 */
[----:B------:R-:W-:-:S05]  /*12a0*/  VIADD R15, R15, 0x10 ;  /* 0x000000100f0f7836 */ /* 0x000fca0000000000 */
[----:B------:R-:W-:Y:S01]  /*12b0*/  ISETP.NE.AND P1, PT, R15, RZ, PT ;  /* 0x000000ff0f00720c */ /* 0x000fe20003f25270 */
[----:B--2---:R4:W-:Y:S04]  /*12c0*/  REDG.E.ADD.F64.RN.STRONG.GPU desc[UR6][R8.64+0x70], R20 ;  /* 0x00007014080079a6 */ /* 0x0049e8000c12ff06 */
[----:B---3--:R-:W2:Y:S01]  /*12d0*/  LDG.E.64 R22, desc[UR6][R12.64+0x78] ;  /* 0x000078060c167981 */ /* 0x008ea2000c1e1b00 */
[----:B------:R-:W-:Y:S01]  /*12e0*/  IADD3 R14, PT, PT, R14, 0x10, RZ ;  /* 0x000000100e0e7810 */ /* 0x000fe20007ffe0ff */
[----:B------:R-:W-:Y:S02]  /*12f0*/  VIADD R10, R10, 0x10 ;  /* 0x000000100a0a7836 */ /* 0x000fe40000000000 */
[----:B--2---:R4:W-:Y:S04]  /*1300*/  REDG.E.ADD.F64.RN.STRONG.GPU desc[UR6][R8.64+0x78], R22 ;  /* 0x00007816080079a6 */ /* 0x0049e8000c12ff06 */
[----:B------:R-:W-:Y:S05]  /*1310*/  @P1 BRA `(.L_x_17) ;  /* 0xfffffffc00581947 */ /* 0x000fea000383ffff */
.L_x_16:
[----:B----4-:R-:W-:-:S13]  /*1320*/  LOP3.LUT P1, R8, R4, 0xf, RZ, 0xc0, !PT ;  /* 0x0000000f04087812 */ /* 0x010fda000782c0ff */
[----:B------:R-:W-:Y:S05]  /*1330*/  @!P1 BRA `(.L_x_15) ;  /* 0x0000000000fc9947 */ /* 0x000fea0003800000 */
[----:B------:R-:W-:Y:S02]  /*1340*/  ISETP.GE.U32.AND P1, PT, R8, 0x8, PT ;  /* 0x000000080800780c */ /* 0x000fe40003f26070 */
[----:B------:R-:W-:-:S04]  /*1350*/  LOP3.LUT R10, R4, 0x7, RZ, 0xc0, !PT ;  /* 0x00000007040a7812 */ /* 0x000fc800078ec0ff */
[----:B------:R-:W-:-:S07]  /*1360*/  ISETP.NE.AND P2, PT, R10, RZ, PT ;  /* 0x000000ff0a00720c */ /* 0x000fce0003f45270 */
[----:B------:R-:W-:Y:S06]  /*1370*/  @!P1 BRA `(.L_x_18) ;  /* 0x00000000005c9947 */ /* 0x000fec0003800000 */
[----:B------:R-:W0:Y:S01]  /*1380*/  LDC.64 R12, c[0x0][0x380] ;  /* 0x0000e000ff0c7b82 */ /* 0x000e220000000a00 */
[----:B------:R-:W-:-:S04]  /*1390*/  IMAD R9, R5, R4, R3 ;  /* 0x0000000405097224 */ /* 0x000fc800078e0203 */
[----:B0-----:R-:W-:-:S03]  /*13a0*/  IMAD.WIDE R12, R9, 0x8, R12 ;  /* 0x00000008090c7825 */ /* 0x001fc600078e020c */
[----:B------:R-:W0:Y:S02]  /*13b0*/  LDC.64 R8, c[0x0][0x390] ;  /* 0x0000e400ff087b82 */ /* 0x000e240000000a00 */
[----:B------:R-:W2:Y:S01]  /*13c0*/  LDG.E.64 R14, desc[UR6][R12.64] ;  /* 0x000000060c0e7981 */ /* 0x000ea2000c1e1b00 */
[----:B------:R-:W-:-:S04]  /*13d0*/  IMAD R17, R0, R4, R3 ;  /* 0x0000000400117224 */ /* 0x000fc800078e0203 */
[----:B0-----:R-:W-:-:S05]  /*13e0*/  IMAD.WIDE R8, R17, 0x8, R8 ;  /* 0x0000000811087825 */ /* 0x001fca00078e0208 */
[----:B--2---:R0:W-:Y:S04]  /*13f0*/  REDG.E.ADD.F64.RN.STRONG.GPU desc[UR6][R8.64], R14 ;  /* 0x0000000e080079a6 */ /* 0x0041e8000c12ff06 */
[----:B------:R-:W2:Y:S04]  /*1400*/  LDG.E.64 R16, desc[UR6][R12.64+0x8] ;  /* 0x000008060c107981 */ /* 0x000ea8000c1e1b00 */
[----:B--2---:R1:W-:Y:S04]  /*1410*/  REDG.E.ADD.F64.RN.STRONG.GPU desc[UR6][R8.64+0x8], R16 ;  /* 0x00000810080079a6 */ /* 0x0043e8000c12ff06 */
[----:B------:R-:W2:Y:S04]  /*1420*/  LDG.E.64 R18, desc[UR6][R12.64+0x10] ;  /* 0x000010060c127981 */ /* 0x000ea8000c1e1b00 */
[----:B--2---:R2:W-:Y:S04]  /*1430*/  REDG.E.ADD.F64.RN.STRONG.GPU desc[UR6][R8.64+0x10], R18 ;  /* 0x00001012080079a6 */ /* 0x0045e8000c12ff06 */
[----:B------:R-:W3:Y:S04]  /*1440*/  LDG.E.64 R20, desc[UR6][R12.64+0x18] ;  /* 0x000018060c147981 */ /* 0x000ee8000c1e1b00 */
[----:B---3--:R2:W-:Y:S04]  /*1450*/  REDG.E.ADD.F64.RN.STRONG.GPU desc[UR6][R8.64+0x18], R20 ;  /* 0x00001814080079a6 */ /* 0x0085e8000c12ff06 */
[----:B------:R-:W3:Y:S04]  /*1460*/  LDG.E.64 R22, desc[UR6][R12.64+0x20] ;  /* 0x000020060c167981 */ /* 0x000ee8000c1e1b00 */
[----:B---3--:R2:W-:Y:S04]  /*1470*/  REDG.E.ADD.F64.RN.STRONG.GPU desc[UR6][R8.64+0x20], R22 ;  /* 0x00002016080079a6 */ /* 0x0085e8000c12ff06 */
[----:B------:R-:W3:Y:S04]  /*1480*/  LDG.E.64 R24, desc[UR6][R12.64+0x28] ;  /* 0x000028060c187981 */ /* 0x000ee8000c1e1b00 */
[----:B---3--:R2:W-:Y:S04]  /*1490*/  REDG.E.ADD.F64.RN.STRONG.GPU desc[UR6][R8.64+0x28], R24 ;  /* 0x00002818080079a6 */ /* 0x0085e8000c12ff06 */
[----:B0-----:R-:W3:Y:S04]  /*14a0*/  LDG.E.64 R14, desc[UR6][R12.64+0x30] ;  /* 0x000030060c0e7981 */ /* 0x001ee8000c1e1b00 */
[----:B---3--:R2:W-:Y:S04]  /*14b0*/  REDG.E.ADD.F64.RN.STRONG.GPU desc[UR6][R8.64+0x30], R14 ;  /* 0x0000300e080079a6 */ /* 0x0085e8000c12ff06 */
[----:B-1----:R-:W3:Y:S01]  /*14c0*/  LDG.E.64 R16, desc[UR6][R12.64+0x38] ;  /* 0x000038060c107981 */ /* 0x002ee2000c1e1b00 */
[----:B------:R-:W-:-:S03]  /*14d0*/  IADD3 R3, PT, PT, R3, 0x8, RZ ;  /* 0x0000000803037810 */ /* 0x000fc60007ffe0ff */
[----:B---3--:R2:W-:Y:S04]  /*14e0*/  REDG.E.ADD.F64.RN.STRONG.GPU desc[UR6][R8.64+0x38], R16 ;  /* 0x00003810080079a6 */ /* 0x0085e8000c12ff06 */
.L_x_18:
[----:B------:R-:W-:Y:S05]  /*14f0*/  @!P2 BRA `(.L_x_15) ;  /* 0x00000000008ca947 */ /* 0x000fea0003800000 */
[----:B------:R-:W-:Y:S02]  /*1500*/  ISETP.GE.U32.AND P1, PT, R10, 0x4, PT ;  /* 0x000000040a00780c */ /* 0x000fe40003f26070 */
[----:B--2---:R-:W-:-:S04]  /*1510*/  LOP3.LUT R8, R4, 0x3, RZ, 0xc0, !PT ;  /* 0x0000000304087812 */ /* 0x004fc800078ec0ff */
[----:B------:R-:W-:-:S07]  /*1520*/  ISETP.NE.AND P2, PT, R8, RZ, PT ;  /* 0x000000ff0800720c */ /* 0x000fce0003f45270 */
[----:B------:R-:W-:Y:S06]  /*1530*/  @!P1 BRA `(.L_x_19) ;  /* 0x00000000003c9947 */ /* 0x000fec0003800000 */
[----:B------:R-:W0:Y:S01]  /*1540*/  LDC.64 R12, c[0x0][0x380] ;  /* 0x0000e000ff0c7b82 */ /* 0x000e220000000a00 */
[----:B------:R-:W-:-:S07]  /*1550*/  IMAD R9, R5, R4, R3 ;  /* 0x0000000405097224 */ /* 0x000fce00078e0203 */
[----:B------:R-:W1:Y:S01]  /*1560*/  LDC.64 R16, c[0x0][0x390] ;  /* 0x0000e400ff107b82 */ /* 0x000e620000000a00 */
[----:B0-----:R-:W-:-:S05]  /*1570*/  IMAD.WIDE R12, R9, 0x8, R12 ;  /* 0x00000008090c7825 */ /* 0x001fca00078e020c */
[----:B------:R-:W2:Y:S01]  /*1580*/  LDG.E.64 R14, desc[UR6][R12.64] ;  /* 0x000000060c0e7981 */ /* 0x000ea2000c1e1b00 */
[----:B------:R-:W-:-:S04]  /*1590*/  IMAD R23, R0, R4, R3 ;  /* 0x0000000400177224 */ /* 0x000fc800078e0203 */
[----:B-1----:R-:W-:-:S05]  /*15a0*/  IMAD.WIDE R22, R23, 0x8, R16 ;  /* 0x0000000817167825 */ /* 0x002fca00078e0210 */
[----:B--2---:R0:W-:Y:S04]  /*15b0*/  REDG.E.ADD.F64.RN.STRONG.GPU desc[UR6][R22.64], R14 ;  /* 0x0000000e160079a6 */ /* 0x0041e8000c12ff06 */
[----:B------:R-:W2:Y:S04]  /*15c0*/  LDG.E.64 R16, desc[UR6][R12.64+0x8] ;  /* 0x000008060c107981 */ /* 0x000ea8000c1e1b00 */
[----:B--2---:R0:W-:Y:S04]  /*15d0*/  REDG.E.ADD.F64.RN.STRONG.GPU desc[UR6][R22.64+0x8], R16 ;  /* 0x00000810160079a6 */ /* 0x0041e8000c12ff06 */
[----:B------:R-:W2:Y:S04]  /*15e0*/  LDG.E.64 R18, desc[UR6][R12.64+0x10] ;  /* 0x000010060c127981 */ /* 0x000ea8000c1e1b00 */
[----:B--2---:R0:W-:Y:S04]  /*15f0*/  REDG.E.ADD.F64.RN.STRONG.GPU desc[UR6][R22.64+0x10], R18 ;  /* 0x00001012160079a6 */ /* 0x0041e8000c12ff06 */
[----:B------:R-:W2:Y:S01]  /*1600*/  LDG.E.64 R20, desc[UR6][R12.64+0x18] ;  /* 0x000018060c147981 */ /* 0x000ea2000c1e1b00 */
[----:B------:R-:W-:-:S03]  /*1610*/  VIADD R3, R3, 0x4 ;  /* 0x0000000403037836 */ /* 0x000fc60000000000 */
[----:B--2---:R0:W-:Y:S04]  /*1620*/  REDG.E.ADD.F64.RN.STRONG.GPU desc[UR6][R22.64+0x18], R20 ;  /* 0x00001814160079a6 */ /* 0x0041e8000c12ff06 */
.L_x_19:
[----:B------:R-:W-:Y:S05]  /*1630*/  @!P2 BRA `(.L_x_15) ;  /* 0x00000000003ca947 */ /* 0x000fea0003800000 */
[----:B0-----:R-:W0:Y:S01]  /*1640*/  LDC.64 R14, c[0x0][0x380] ;  /* 0x0000e000ff0e7b82 */ /* 0x001e220000000a00 */
[-CC-:B------:R-:W-:Y:S01]  /*1650*/  IMAD R19, R5, R4.reuse, R3.reuse ;  /* 0x0000000405137224 */ /* 0x180fe200078e0203 */
[----:B------:R-:W-:Y:S01]  /*1660*/  IADD3 R10, PT, PT, -R8, RZ, RZ ;  /* 0x000000ff080a7210 */ /* 0x000fe20007ffe1ff */
[----:B------:R-:W-:-:S05]  /*1670*/  IMAD R3, R0, R4, R3 ;  /* 0x0000000400037224 */ /* 0x000fca00078e0203 */
[----:B------:R-:W1:Y:S02]  /*1680*/  LDC.64 R12, c[0x0][0x390] ;  /* 0x0000e400ff0c7b82 */ /* 0x000e640000000a00 */
.L_x_20:
[----:B0--3--:R-:W-:-:S06]  /*1690*/  IMAD.WIDE R8, R19, 0x8, R14 ;  /* 0x0000000813087825 */ /* 0x009fcc00078e020e */
[----:B------:R-:W2:Y:S01]  /*16a0*/  LDG.E.64 R8, desc[UR6][R8.64] ;  /* 0x0000000608087981 */ /* 0x000ea2000c1e1b00 */
[----:B------:R-:W-:Y:S01]  /*16b0*/  VIADD R10, R10, 0x1 ;  /* 0x000000010a0a7836 */ /* 0x000fe20000000000 */
[----:B------:R-:W-:Y:S05]  /*16c0*/  YIELD ;  /* 0x0000000000007946 */ /* 0x000fea0003800000 */
[----:B------:R-:W-:Y:S01]  /*16d0*/  ISETP.NE.AND P1, PT, R10, RZ, PT ;  /* 0x000000ff0a00720c */ /* 0x000fe20003f25270 */
[----:B-1----:R-:W-:Y:S01]  /*16e0*/  IMAD.WIDE R16, R3, 0x8, R12 ;  /* 0x0000000803107825 */ /* 0x002fe200078e020c */
[----:B------:R-:W-:-:S03]  /*16f0*/  IADD3 R19, PT, PT, R19, 0x1, RZ ;  /* 0x0000000113137810 */ /* 0x000fc60007ffe0ff */
[----:B------:R-:W-:Y:S01]  /*1700*/  VIADD R3, R3, 0x1 ;  /* 0x0000000103037836 */ /* 0x000fe20000000000 */
[----:B--2---:R3:W-:Y:S07]  /*1710*/  REDG.E.ADD.F64.RN.STRONG.GPU desc[UR6][R16.64], R8 ;  /* 0x00000008100079a6 */ /* 0x0047ee000c12ff06 */
[----:B------:R-:W-:Y:S05]  /*1720*/  @P1 BRA `(.L_x_20) ;  /* 0xfffffffc00d81947 */ /* 0x000fea000383ffff */
.L_x_15:
[----:B--23--:R-:W1:Y:S01]  /*1730*/  LDC.64 R8, c[0x0][0x3a0] ;  /* 0x0000e800ff087b82 */ /* 0x00ce620000000a00 */
[----:B------:R-:W-:Y:S02]  /*1740*/  MOV R3, 0x1 ;  /* 0x0000000100037802 */ /* 0x000fe40000000f00 */
[----:B------:R-:W-:Y:S01]  /*1750*/  ISETP.NE.AND P1, PT, R11, -0x1, PT ;  /* 0xffffffff0b00780c */ /* 0x000fe20003f25270 */
[----:B-1----:R-:W-:-:S05]  /*1760*/  IMAD.WIDE.U32 R12, R0, 0x4, R8 ;  /* 0x00000004000c7825 */ /* 0x002fca00078e0008 */
[----:B------:R1:W-:Y:S01]  /*1770*/  REDG.E.ADD.STRONG.GPU desc[UR6][R12.64], R3 ;  /* 0x000000030c00798e */ /* 0x0003e2000c12e106 */
[----:B------:R-:W-:Y:S03]  /*1780*/  BSSY B0, `(.L_x_21) ;  /* 0x0000097000007945 */ /* 0x000fe60003800000 */
[----:B------:R1:W-:Y:S03]  /*1790*/  STG.E desc[UR6][R6.64], R0 ;  /* 0x0000000006007986 */ /* 0x0003e6000c101906 */
[----:B------:R-:W-:Y:S05]  /*17a0*/  @!P1 BRA `(.L_x_22) ;  /* 0x0000000800509947 */ /* 0x000fea0003800000 */
[----:B------:R-:W-:Y:S05]  /*17b0*/  @!P0 BRA `(.L_x_23) ;  /* 0x0000000800408947 */ /* 0x000fea0003800000 */
[----:B------:R-:W-:Y:S01]  /*17c0*/  ISETP.GE.U32.AND P0, PT, R4, 0x10, PT ;  /* 0x000000100400780c */ /* 0x000fe20003f06070 */
[----:B-1----:R-:W-:Y:S02]  /*17d0*/  IMAD R12, R11, R4, RZ ;  /* 0x000000040b0c7224 */ /* 0x002fe400078e02ff */
[----:B------:R-:W-:-:S10]  /*17e0*/  IMAD.MOV.U32 R13, RZ, RZ, RZ ;  /* 0x000000ffff0d7224 */ /* 0x000fd400078e00ff */
[----:B------:R-:W-:Y:S05]  /*17f0*/  @!P0 BRA `(.L_x_24) ;  /* 0x0000000000f88947 */ /* 0x000fea0003800000 */
[----:B------:R-:W-:Y:S01]  /*1800*/  LOP3.LUT R13, R4, 0x7ffffff0, RZ, 0xc0, !PT ;  /* 0x7ffffff0040d7812 */ /* 0x000fe200078ec0ff */
[----:B0-----:R-:W-:Y:S01]  /*1810*/  IMAD R16, R5, R4, RZ ;  /* 0x0000000405107224 */ /* 0x001fe200078e02ff */
[----:B------:R-:W-:-:S03]  /*1820*/  MOV R17, R12 ;  /* 0x0000000c00117202 */ /* 0x000fc60000000f00 */
[----:B------:R-:W-:-:S07]  /*1830*/  IMAD.MOV R18, RZ, RZ, -R13 ;  /* 0x000000ffff127224 */ /* 0x000fce00078e0a0d */
.L_x_25:
[----:B------:R-:W0:Y:S08]  /*1840*/  LDC.64 R6, c[0x0][0x380] ;  /* 0x0000e000ff067b82 */ /* 0x000e300000000a00 */
[----:B--2---:R-:W1:Y:S01]  /*1850*/  LDC.64 R14, c[0x0][0x390] ;  /* 0x0000e400ff0e7b82 */ /* 0x004e620000000a00 */
[----:B0-----:R-:W-:-:S05]  /*1860*/  IMAD.WIDE R6, R16, 0x8, R6 ;  /* 0x0000000810067825 */ /* 0x001fca00078e0206 */
[----:B------:R-:W2:Y:S01]  /*1870*/  LDG.E.64 R10, desc[UR6][R6.64] ;  /* 0x00000006060a7981 */ /* 0x000ea2000c1e1b00 */
[----:B------:R-:W-:Y:S05]  /*1880*/  YIELD ;  /* 0x0000000000007946 */ /* 0x000fea0003800000 */
[----:B-1----:R-:W-:Y:S01]  /*1890*/  IMAD.WIDE R14, R17, 0x8, R14 ;  /* 0x00000008110e7825 */ /* 0x002fe200078e020e */
[----:B--2---:R-:W-:-:S07]  /*18a0*/  DADD R10, -RZ, -R10 ;  /* 0x00000000ff0a7229 */ /* 0x004fce000000090a */
[----:B------:R0:W-:Y:S04]  /*18b0*/  REDG.E.ADD.F64.RN.STRONG.GPU desc[UR6][R14.64], R10 ;  /* 0x0000000a0e0079a6 */ /* 0x0001e8000c12ff06 */
[----:B------:R-:W2:Y:S02]  /*18c0*/  LDG.E.64 R20, desc[UR6][R6.64+0x8] ;  /* 0x0000080606147981 */ /* 0x000ea4000c1e1b00 */
[----:B--2---:R-:W-:-:S07]  /*18d0*/  DADD R22, -RZ, -R20 ;  /* 0x00000000ff167229 */ /* 0x004fce0000000914 */
[----:B------:R1:W-:Y:S04]  /*18e0*/  REDG.E.ADD.F64.RN.STRONG.GPU desc[UR6][R14.64+0x8], R22 ;  /* 0x000008160e0079a6 */ /* 0x0003e8000c12ff06 */
[----:B------:R-:W2:Y:S02]  /*18f0*/  LDG.E.64 R20, desc[UR6][R6.64+0x10] ;  /* 0x0000100606147981 */ /* 0x000ea4000c1e1b00 */
[----:B--2---:R-:W-:-:S07]  /*1900*/  DADD R24, -RZ, -R20 ;  /* 0x00000000ff187229 */ /* 0x004fce0000000914 */
[----:B------:R2:W-:Y:S04]  /*1910*/  REDG.E.ADD.F64.RN.STRONG.GPU desc[UR6][R14.64+0x10], R24 ;  /* 0x000010180e0079a6 */ /* 0x0005e8000c12ff06 */
[----:B------:R-:W3:Y:S02]  /*1920*/  LDG.E.64 R20, desc[UR6][R6.64+0x18] ;  /* 0x0000180606147981 */ /* 0x000ee4000c1e1b00 */
[----:B---3--:R-:W-:-:S07]  /*1930*/  DADD R26, -RZ, -R20 ;  /* 0x00000000ff1a7229 */ /* 0x008fce0000000914 */
[----:B------:R3:W-:Y:S04]  /*1940*/  REDG.E.ADD.F64.RN.STRONG.GPU desc[UR6][R14.64+0x18], R26 ;  /* 0x0000181a0e0079a6 */ /* 0x0007e8000c12ff06 */
[----:B------:R-:W4:Y:S02]  /*1950*/  LDG.E.64 R20, desc[UR6][R6.64+0x20] ;  /* 0x0000200606147981 */ /* 0x000f24000c1e1b00 */
[----:B----4-:R-:W-:-:S07]  /*1960*/  DADD R20, -RZ, -R20 ;  /* 0x00000000ff147229 */ /* 0x010fce0000000914 */
[----:B------:R4:W-:Y:S04]  /*1970*/  REDG.E.ADD.F64.RN.STRONG.GPU desc[UR6][R14.64+0x20], R20 ;  /* 0x000020140e0079a6 */ /* 0x0009e8000c12ff06 */
[----:B0-----:R-:W1:Y:S02]  /*1980*/  LDG.E.64 R10, desc[UR6][R6.64+0x28] ;  /* 0x00002806060a7981 */ /* 0x001e64000c1e1b00 */
[----:B-1----:R-:W-:-:S07]  /*1990*/  DADD R22, -RZ, -R10 ;  /* 0x00000000ff167229 */ /* 0x002fce000000090a */
        /* <DEDUP_REMOVED lines=10> */
[----:B------:R-:W0:Y:S02]  /*1a40*/  LDG.E.64 R10, desc[UR6][R6.64+0x48] ;  /* 0x00004806060a7981 */ /* 0x000e24000c1e1b00 */
[----:B0-----:R-:W-:-:S07]  /*1a50*/  DADD R22, -RZ, -R10 ;  /* 0x00000000ff167229 */ /* 0x001fce000000090a */
[----:B------:R0:W-:Y:S04]  /*1a60*/  REDG.E.ADD.F64.RN.STRONG.GPU desc[UR6][R14.64+0x48], R22 ;  /* 0x000048160e0079a6 */ /* 0x0001e8000c12ff06 */
[----:B------:R-:W1:Y:S02]  /*1a70*/  LDG.E.64 R10, desc[UR6][R6.64+0x50] ;  /* 0x00005006060a7981 */ /* 0x000e64000c1e1b00 */
        /* <DEDUP_REMOVED lines=8> */
[----:B------:R-:W0:Y:S02]  /*1b00*/  LDG.E.64 R10, desc[UR6][R6.64+0x68] ;  /* 0x00006806060a7981 */ /* 0x000e24000c1e1b00 */
[----:B0-----:R-:W-:-:S07]  /*1b10*/  DADD R22, -RZ, -R10 ;  /* 0x00000000ff167229 */ /* 0x001fce000000090a */
[----:B------:R2:W-:Y:S04]  /*1b20*/  REDG.E.ADD.F64.RN.STRONG.GPU desc[UR6][R14.64+0x68], R22 ;  /* 0x000068160e0079a6 */ /* 0x0005e8000c12ff06 */
[----:B------:R-:W1:Y:S01]  /*1b30*/  LDG.E.64 R10, desc[UR6][R6.64+0x70] ;  /* 0x00007006060a7981 */ /* 0x000e62000c1e1b00 */
[----:B------:R-:W-:Y:S01]  /*1b40*/  IADD3 R18, PT, PT, R18, 0x10, RZ ;  /* 0x0000001012127810 */ /* 0x000fe20007ffe0ff */
[----:B-1----:R-:W-:-:S07]  /*1b50*/  DADD R24, -RZ, -R10 ;  /* 0x00000000ff187229 */ /* 0x002fce000000090a */
[----:B------:R2:W-:Y:S04]  /*1b60*/  REDG.E.ADD.F64.RN.STRONG.GPU desc[UR6][R14.64+0x70], R24 ;  /* 0x000070180e0079a6 */ /* 0x0005e8000c12ff06 */
[----:B------:R-:W3:Y:S01]  /*1b70*/  LDG.E.64 R10, desc[UR6][R6.64+0x78] ;  /* 0x00007806060a7981 */ /* 0x000ee2000c1e1b00 */
[----:B------:R-:W-:Y:S01]  /*1b80*/  ISETP.NE.AND P0, PT, R18, RZ, PT ;  /* 0x000000ff1200720c */ /* 0x000fe20003f05270 */
[----:B------:R-:W-:Y:S01]  /*1b90*/  VIADD R17, R17, 0x10 ;  /* 0x0000001011117836 */ /* 0x000fe20000000000 */
[----:B------:R-:W-:Y:S01]  /*1ba0*/  IADD3 R16, PT, PT, R16, 0x10, RZ ;  /* 0x0000001010107810 */ /* 0x000fe20007ffe0ff */
[----:B---3--:R-:W-:-:S07]  /*1bb0*/  DADD R10, -RZ, -R10 ;  /* 0x00000000ff0a7229 */ /* 0x008fce000000090a */
[----:B------:R2:W-:Y:S03]  /*1bc0*/  REDG.E.ADD.F64.RN.STRONG.GPU desc[UR6][R14.64+0x78], R10 ;  /* 0x0000780a0e0079a6 */ /* 0x0005e6000c12ff06 */
[----:B------:R-:W-:Y:S05]  /*1bd0*/  @P0 BRA `(.L_x_25) ;  /* 0xfffffffc00180947 */ /* 0x000fea000383ffff */
.L_x_24:
[----:B------:R-:W-:-:S13]  /*1be0*/  LOP3.LUT P0, R6, R4, 0xf, RZ, 0xc0, !PT ;  /* 0x0000000f04067812 */ /* 0x000fda000780c0ff */
[----:B------:R-:W-:Y:S05]  /*1bf0*/  @!P0 BRA `(.L_x_23) ;  /* 0x0000000400308947 */ /* 0x000fea0003800000 */
[----:B------:R-:W-:Y:S02]  /*1c00*/  ISETP.GE.U32.AND P0, PT, R6, 0x8, PT ;  /* 0x000000080600780c */ /* 0x000fe40003f06070 */
[----:B0-----:R-:W-:-:S04]  /*1c10*/  LOP3.LUT R16, R4, 0x7, RZ, 0xc0, !PT ;  /* 0x0000000704107812 */ /* 0x001fc800078ec0ff */
[----:B------:R-:W-:-:S07]  /*1c20*/  ISETP.NE.AND P1, PT, R16, RZ, PT ;  /* 0x000000ff1000720c */ /* 0x000fce0003f25270 */
[----:B------:R-:W-:Y:S06]  /*1c30*/  @!P0 BRA `(.L_x_26) ;  /* 0x00000000007c8947 */ /* 0x000fec0003800000 */
[----:B------:R-:W0:Y:S01]  /*1c40*/  LDC.64 R6, c[0x0][0x380] ;  /* 0x0000e000ff067b82 */ /* 0x000e220000000a00 */
[----:B--2---:R-:W-:-:S07]  /*1c50*/  IMAD R11, R5, R4, R13 ;  /* 0x00000004050b7224 */ /* 0x004fce00078e020d */
[----:B------:R-:W1:Y:S01]  /*1c60*/  LDC.64 R14, c[0x0][0x390] ;  /* 0x0000e400ff0e7b82 */ /* 0x000e620000000a00 */
[----:B0-----:R-:W-:-:S05]  /*1c70*/  IMAD.WIDE R6, R11, 0x8, R6 ;  /* 0x000000080b067825 */ /* 0x001fca00078e0206 */
[----:B------:R-:W2:Y:S01]  /*1c80*/  LDG.E.64 R10, desc[UR6][R6.64] ;  /* 0x00000006060a7981 */ /* 0x000ea2000c1e1b00 */
[----:B------:R-:W-:Y:S01]  /*1c90*/  IMAD.IADD R17, R12, 0x1, R13 ;  /* 0x000000010c117824 */ /* 0x000fe200078e020d */
[----:B--2---:R-:W-:-:S03]  /*1ca0*/  DADD R18, -RZ, -R10 ;  /* 0x00000000ff127229 */ /* 0x004fc6000000090a */
[----:B-1----:R-:W-:-:S05]  /*1cb0*/  IMAD.WIDE R10, R17, 0x8, R14 ;  /* 0x00000008110a7825 */ /* 0x002fca00078e020e */
        /* <DEDUP_REMOVED lines=19> */
[----:B------:R-:W2:Y:S02]  /*1df0*/  LDG.E.64 R14, desc[UR6][R6.64+0x38] ;  /* 0x00003806060e7981 */ /* 0x000ea4000c1e1b00 */
[----:B--2---:R-:W-:-:S07]  /*1e00*/  DADD R14, -RZ, -R14 ;  /* 0x00000000ff0e7229 */ /* 0x004fce000000090e */
[----:B------:R3:W-:Y:S01]  /*1e10*/  REDG.E.ADD.F64.RN.STRONG.GPU desc[UR6][R10.64+0x38], R14 ;  /* 0x0000380e0a0079a6 */ /* 0x0007e2000c12ff06 */
[----:B------:R-:W-:-:S07]  /*1e20*/  IADD3 R13, PT, PT, R13, 0x8, RZ ;  /* 0x000000080d0d7810 */ /* 0x000fce0007ffe0ff */
.L_x_26:
[----:B------:R-:W-:Y:S05]  /*1e30*/  @!P1 BRA `(.L_x_23) ;  /* 0x0000000000a09947 */ /* 0x000fea0003800000 */
[----:B------:R-:W-:Y:S02]  /*1e40*/  ISETP.GE.U32.AND P0, PT, R16, 0x4, PT ;  /* 0x000000041000780c */ /* 0x000fe40003f06070 */
[----:B--23--:R-:W-:-:S04]  /*1e50*/  LOP3.LUT R14, R4, 0x3, RZ, 0xc0, !PT ;  /* 0x00000003040e7812 */ /* 0x00cfc800078ec0ff */
[----:B------:R-:W-:-:S07]  /*1e60*/  ISETP.NE.AND P1, PT, R14, RZ, PT ;  /* 0x000000ff0e00720c */ /* 0x000fce0003f25270 */
[----:B------:R-:W-:Y:S06]  /*1e70*/  @!P0 BRA `(.L_x_27) ;  /* 0x00000000004c8947 */ /* 0x000fec0003800000 */
[----:B------:R-:W0:Y:S01]  /*1e80*/  LDC.64 R6, c[0x0][0x380] ;  /* 0x0000e000ff067b82 */ /* 0x000e220000000a00 */
[----:B------:R-:W-:-:S07]  /*1e90*/  IMAD R11, R5, R4, R13 ;  /* 0x00000004050b7224 */ /* 0x000fce00078e020d */
        /* <DEDUP_REMOVED lines=17> */
.L_x_27:
[----:B------:R-:W-:Y:S05]  /*1fb0*/  @!P1 BRA `(.L_x_23) ;  /* 0x0000000000409947 */ /* 0x000fea0003800000 */
[----:B------:R-:W1:Y:S01]  /*1fc0*/  LDC.64 R6, c[0x0][0x380] ;  /* 0x0000e000ff067b82 */ /* 0x000e620000000a00 */
[--C-:B0-----:R-:W-:Y:S01]  /*1fd0*/  IMAD R19, R5, R4, R13.reuse ;  /* 0x0000000405137224 */ /* 0x101fe200078e020d */
[----:B------:R-:W-:Y:S01]  /*1fe0*/  IADD3 R4, PT, PT, -R14, RZ, RZ ;  /* 0x000000ff0e047210 */ /* 0x000fe20007ffe1ff */
[----:B------:R-:W-:-:S05]  /*1ff0*/  IMAD.IADD R21, R12, 0x1, R13 ;  /* 0x000000010c157824 */ /* 0x000fca00078e020d */
[----:B------:R-:W0:Y:S02]  /*2000*/  LDC.64 R10, c[0x0][0x390] ;  /* 0x0000e400ff0a7b82 */ /* 0x000e240000000a00 */
.L_x_28:
[----:B-1----:R-:W-:-:S06]  /*2010*/  IMAD.WIDE R12, R19, 0x8, R6 ;  /* 0x00000008130c7825 */ /* 0x002fcc00078e0206 */
[----:B------:R-:W2:Y:S01]  /*2020*/  LDG.E.64 R12, desc[UR6][R12.64] ;  /* 0x000000060c0c7981 */ /* 0x000ea2000c1e1b00 */
[----:B------:R-:W-:Y:S01]  /*2030*/  VIADD R4, R4, 0x1 ;  /* 0x0000000104047836 */ /* 0x000fe20000000000 */
[----:B------:R-:W-:Y:S05]  /*2040*/  YIELD ;  /* 0x0000000000007946 */ /* 0x000fea0003800000 */
[----:B------:R-:W-:Y:S01]  /*2050*/  ISETP.NE.AND P0, PT, R4, RZ, PT ;  /* 0x000000ff0400720c */ /* 0x000fe20003f05270 */
[----:B0---4-:R-:W-:Y:S01]  /*2060*/  IMAD.WIDE R14, R21, 0x8, R10 ;  /* 0x00000008150e7825 */ /* 0x011fe200078e020a */
[----:B------:R-:W-:-:S03]  /*2070*/  IADD3 R19, PT, PT, R19, 0x1, RZ ;  /* 0x0000000113137810 */ /* 0x000fc60007ffe0ff */
[----:B------:R-:W-:Y:S01]  /*2080*/  VIADD R21, R21, 0x1 ;  /* 0x0000000115157836 */ /* 0x000fe20000000000 */
[----:B--2---:R-:W-:-:S07]  /*2090*/  DADD R16, -RZ, -R12 ;  /* 0x00000000ff107229 */ /* 0x004fce000000090c */
[----:B------:R4:W-:Y:S01]  /*20a0*/  REDG.E.ADD.F64.RN.STRONG.GPU desc[UR6][R14.64], R16 ;  /* 0x000000100e0079a6 */ /* 0x0009e2000c12ff06 */
[----:B------:R-:W-:Y:S05]  /*20b0*/  @P0 BRA `(.L_x_28) ;  /* 0xfffffffc00d40947 */ /* 0x000fea000383ffff */
.L_x_23:
[----:B-1----:R-:W-:Y:S01]  /*20c0*/  IMAD.WIDE.U32 R6, R0, 0x4, R8 ;  /* 0x0000000400067825 */ /* 0x002fe200078e0008 */
[----:B0-23--:R-:W-:-:S05]  /*20d0*/  MOV R11, 0xffffffff ;  /* 0xffffffff000b7802 */ /* 0x00dfca0000000f00 */
[----:B------:R2:W-:Y:S02]  /*20e0*/  REDG.E.ADD.STRONG.GPU desc[UR6][R6.64], R11 ;  /* 0x0000000b0600798e */ /* 0x0005e4000c12e106 */
.L_x_22:
[----:B------:R-:W-:Y:S05]  /*20f0*/  BSYNC B0 ;  /* 0x0000000000007941 */ /* 0x000fea0003800000 */
.L_x_21:
[----:B------:R-:W-:-:S05]  /*2100*/  IMAD.WIDE R8, R2, 0x4, R8 ;  /* 0x0000000402087825 */ /* 0x000fca00078e0208 */
[----:B------:R3:W5:Y:S02]  /*2110*/  ATOMG.E.EXCH.STRONG.GPU PT, RZ, desc[UR6][R8.64], R3 ;  /* 0x8000000308ff79a8 */ /* 0x000764000c1ef106 */
.L_x_0:
[----:B------:R-:W-:Y:S05]  /*2120*/  WARPSYNC.ALL ;  /* 0x0000000000007948 */ /* 0x000fea0003800000 */
[----:B-1-3--:R-:W1:Y:S02]  /*2130*/  LDC.64 R2, c[0x0][0x3a8] ;  /* 0x0000ea00ff027b82 */ /* 0x00ae640000000a00 */
[----:B-1----:R-:W-:-:S06]  /*2140*/  IMAD R0, R2, R3, RZ ;  /* 0x0000000302007224 */ /* 0x002fcc00078e02ff */
[----:B------:R-:W-:Y:S01]  /*2150*/  BAR.SYNC.DEFER_BLOCKING 0x0 ;  /* 0x0000000000007b1d */ /* 0x000fe20000010000 */
[----:B------:R-:W-:-:S13]  /*2160*/  ISETP.GE.AND P0, PT, R5, R0, PT ;  /* 0x000000000500720c */ /* 0x000fda0003f06270 */
[----:B------:R-:W-:Y:S05]  /*2170*/  @P0 EXIT ;  /* 0x000000000000094d */ /* 0x000fea0003800000 */
[----:B------:R-:W-:-:S04]  /*2180*/  IABS R9, R2 ;  /* 0x0000000200097213 */ /* 0x000fc80000000000 */
[----:B------:R-:W1:Y:S08]  /*2190*/  I2F.RP R0, R9 ;  /* 0x0000000900007306 */ /* 0x000e700000209400 */
[----:B-1----:R-:W2:Y:S02]  /*21a0*/  MUFU.RCP R0, R0 ;  /* 0x0000000000007308 */ /* 0x002ea40000001000 */
[----:B--2---:R-:W-:-:S06]  /*21b0*/  VIADD R6, R0, 0xffffffe ;  /* 0x0ffffffe00067836 */ /* 0x004fcc0000000000 */
[----:B------:R1:W2:Y:S02]  /*21c0*/  F2I.FTZ.U32.TRUNC.NTZ R7, R6 ;  /* 0x0000000600077305 */ /* 0x0002a4000021f000 */
[----:B-1----:R-:W-:Y:S01]  /*21d0*/  IMAD.MOV.U32 R6, RZ, RZ, RZ ;  /* 0x000000ffff067224 */ /* 0x002fe200078e00ff */
[----:B--2---:R-:W-:-:S05]  /*21e0*/  IADD3 R4, PT, PT, RZ, -R7, RZ ;  /* 0x80000007ff047210 */ /* 0x004fca0007ffe0ff */
[----:B------:R-:W-:Y:S01]  /*21f0*/  IMAD R3, R4, R9, RZ ;  /* 0x0000000904037224 */ /* 0x000fe200078e02ff */
[----:B------:R-:W-:-:S03]  /*2200*/  IABS R4, R5 ;  /* 0x0000000500047213 */ /* 0x000fc60000000000 */
[----:B------:R-:W-:-:S06]  /*2210*/  IMAD.HI.U32 R7, R7, R3, R6 ;  /* 0x0000000307077227 */ /* 0x000fcc00078e0006 */
[----:B------:R-:W-:Y:S02]  /*2220*/  IMAD.HI.U32 R3, R7, R4, RZ ;  /* 0x0000000407037227 */ /* 0x000fe400078e00ff */
[----:B------:R-:W1:Y:S03]  /*2230*/  LDC.64 R6, c[0x0][0x3a0] ;  /* 0x0000e800ff067b82 */ /* 0x000e660000000a00 */
[----:B------:R-:W-:-:S05]  /*2240*/  IADD3 R0, PT, PT, -R3, RZ, RZ ;  /* 0x000000ff03007210 */ /* 0x000fca0007ffe1ff */
[----:B------:R-:W-:-:S05]  /*2250*/  IMAD R0, R9, R0, R4 ;  /* 0x0000000009007224 */ /* 0x000fca00078e0204 */
[----:B------:R-:W-:-:S13]  /*2260*/  ISETP.GT.U32.AND P1, PT, R9, R0, PT ;  /* 0x000000000900720c */ /* 0x000fda0003f24070 */
[----:B------:R-:W-:Y:S01]  /*2270*/  @!P1 IMAD.IADD R0, R0, 0x1, -R9 ;  /* 0x0000000100009824 */ /* 0x000fe200078e0a09 */
[----:B------:R-:W-:Y:S02]  /*2280*/  @!P1 IADD3 R3, PT, PT, R3, 0x1, RZ ;  /* 0x0000000103039810 */ /* 0x000fe40007ffe0ff */
[----:B------:R-:W-:Y:S02]  /*2290*/  ISETP.NE.AND P1, PT, R2, RZ, PT ;  /* 0x000000ff0200720c */ /* 0x000fe40003f25270 */
[----:B------:R-:W-:Y:S02]  /*22a0*/  ISETP.GE.U32.AND P0, PT, R0, R9, PT ;  /* 0x000000090000720c */ /* 0x000fe40003f06070 */
[----:B------:R-:W-:Y:S01]  /*22b0*/  LOP3.LUT R0, R5, R2, RZ, 0x3c, !PT ;  /* 0x0000000205007212 */ /* 0x000fe200078e3cff */
[----:B------:R-:W2:Y:S03]  /*22c0*/  LDC.64 R8, c[0x0][0x390] ;  /* 0x0000e400ff087b82 */ /* 0x000ea60000000a00 */
[----:B------:R-:W-:-:S07]  /*22d0*/  ISETP.GE.AND P2, PT, R0, RZ, PT ;  /* 0x000000ff0000720c */ /* 0x000fce0003f46270 */
[----:B------:R-:W-:-:S06]  /*22e0*/  @P0 VIADD R3, R3, 0x1 ;  /* 0x0000000103030836 */ /* 0x000fcc0000000000 */
[----:B------:R-:W-:Y:S02]  /*22f0*/  @!P2 IADD3 R3, PT, PT, -R3, RZ, RZ ;  /* 0x000000ff0303a210 */ /* 0x000fe40007ffe1ff */
[----:B------:R-:W-:-:S05]  /*2300*/  @!P1 LOP3.LUT R3, RZ, R2, RZ, 0x33, !PT ;  /* 0x00000002ff039212 */ /* 0x000fca00078e33ff */
[----:B-1----:R-:W-:-:S05]  /*2310*/  IMAD.WIDE R2, R3, 0x4, R6 ;  /* 0x0000000403027825 */ /* 0x002fca00078e0206 */
[----:B------:R-:W3:Y:S01]  /*2320*/  LDG.E R6, desc[UR6][R2.64] ;  /* 0x0000000602067981 */ /* 0x000ee2000c1e1900 */
[----:B--2---:R-:W-:-:S06]  /*2330*/  IMAD.WIDE R8, R5, 0x8, R8 ;  /* 0x0000000805087825 */ /* 0x004fcc00078e0208 */
[----:B------:R-:W2:Y:S01]  /*2340*/  LDG.E.64 R8, desc[UR6][R8.64] ;  /* 0x0000000608087981 */ /* 0x000ea2000c1e1b00 */
[----:B------:R-:W-:Y:S01]  /*2350*/  IMAD.MOV.U32 R10, RZ, RZ, 0x1 ;  /* 0x00000001ff0a7424 */ /* 0x000fe200078e00ff */
[----:B------:R-:W-:Y:S01]  /*2360*/  BSSY.RECONVERGENT B0, `(.L_x_29) ;  /* 0x0000013000007945 */ /* 0x000fe20003800200 */
[----:B---3--:R-:W1:Y:S01]  /*2370*/  I2F.F64 R6, R6 ;  /* 0x0000000600067312 */ /* 0x008e620000201c00 */
[----:B--2---:R-:W-:-:S07]  /*2380*/  FSETP.GEU.AND P1, PT, |R9|, 6.5827683646048100446e-37, PT ;  /* 0x036000000900780b */ /* 0x004fce0003f2e200 */
[----:B-1----:R-:W1:Y:S02]  /*2390*/  MUFU.RCP64H R11, R7 ;  /* 0x00000007000b7308 */ /* 0x002e640000001800 */
[----:B-1----:R-:W-:-:S08]  /*23a0*/  DFMA R12, -R6, R10, 1 ;  /* 0x3ff00000060c742b */ /* 0x002fd0000000010a */
[----:B------:R-:W-:-:S08]  /*23b0*/  DFMA R12, R12, R12, R12 ;  /* 0x0000000c0c0c722b */ /* 0x000fd0000000000c */
[----:B------:R-:W-:-:S08]  /*23c0*/  DFMA R12, R10, R12, R10 ;  /* 0x0000000c0a0c722b */ /* 0x000fd0000000000a */
[----:B------:R-:W-:-:S08]  /*23d0*/  DFMA R10, -R6, R12, 1 ;  /* 0x3ff00000060a742b */ /* 0x000fd0000000010c */
[----:B------:R-:W-:-:S08]  /*23e0*/  DFMA R10, R12, R10, R12 ;  /* 0x0000000a0c0a722b */ /* 0x000fd0000000000c */
[----:B------:R-:W-:-:S08]  /*23f0*/  DMUL R2, R8, R10 ;  /* 0x0000000a08027228 */ /* 0x000fd00000000000 */
[----:B------:R-:W-:-:S08]  /*2400*/  DFMA R12, -R6, R2, R8 ;  /* 0x00000002060c722b */ /* 0x000fd00000000108 */
[----:B------:R-:W-:-:S10]  /*2410*/  DFMA R2, R10, R12, R2 ;  /* 0x0000000c0a02722b */ /* 0x000fd40000000002 */
[----:B------:R-:W-:-:S05]  /*2420*/  FFMA R0, RZ, R7, R3 ;  /* 0x00000007ff007223 */ /* 0x000fca0000000003 */
[----:B------:R-:W-:-:S13]  /*2430*/  FSETP.GT.AND P0, PT, |R0|, 1.469367938527859385e-39, PT ;  /* 0x001000000000780b */ /* 0x000fda0003f04200 */
[----:B------:R-:W-:Y:S05]  /*2440*/  @P0 BRA P1, `(.L_x_30) ;  /* 0x0000000000100947 */ /* 0x000fea0000800000 */
[----:B------:R-:W-:-:S07]  /*2450*/  MOV R0, 0x2470 ;  /* 0x0000247000007802 */ /* 0x000fce0000000f00 */
[----:B0---45:R-:W-:Y:S05]  /*2460*/  CALL.REL.NOINC `($__internal_0_$__cuda_sm20_div_rn_f64_full) ;  /* 0x00000000001c7944 */ /* 0x031fea0003c00000 */
[----:B------:R-:W-:Y:S01]  /*2470*/  MOV R2, R12 ;  /* 0x0000000c00027202 */ /* 0x000fe20000000f00 */
[----:B------:R-:W-:-:S07]  /*2480*/  IMAD.MOV.U32 R3, RZ, RZ, R13 ;  /* 0x000000ffff037224 */ /* 0x000fce00078e000d */
.L_x_30:
[----:B------:R-:W-:Y:S05]  /*2490*/  BSYNC.RECONVERGENT B0 ;  /* 0x0000000000007941 */ /* 0x000fea0003800200 */
.L_x_29:
[----:B------:R-:W1:Y:S02]  /*24a0*/  LDC.64 R6, c[0x0][0x388] ;  /* 0x0000e200ff067b82 */ /* 0x000e640000000a00 */
[----:B-1----:R-:W-:-:S05]  /*24b0*/  IMAD.WIDE R4, R5, 0x8, R6 ;  /* 0x0000000805047825 */ /* 0x002fca00078e0206 */
[----:B------:R-:W-:Y:S01]  /*24c0*/  STG.E.64 desc[UR6][R4.64], R2 ;  /* 0x0000000204007986 */ /* 0x000fe2000c101b06 */
[----:B------:R-:W-:Y:S05]  /*24d0*/  EXIT ;  /* 0x000000000000794d */ /* 0x000fea0003800000 */
        .weak           $__internal_0_$__cuda_sm20_div_rn_f64_full
        .type           $__internal_0_$__cuda_sm20_div_rn_f64_full,@function
        .size           $__internal_0_$__cuda_sm20_div_rn_f64_full,(.L_x_37 - $__internal_0_$__cuda_sm20_div_rn_f64_full)
$__internal_0_$__cuda_sm20_div_rn_f64_full:
[C---:B------:R-:W-:Y:S01]  /*24e0*/  FSETP.GEU.AND P0, PT, |R7|.reuse, 1.469367938527859385e-39, PT ;  /* 0x001000000700780b */ /* 0x040fe20003f0e200 */
[----:B------:R-:W-:Y:S01]  /*24f0*/  IMAD.MOV.U32 R14, RZ, RZ, 0x1 ;  /* 0x00000001ff0e7424 */ /* 0x000fe200078e00ff */
[----:B------:R-:W-:Y:S01]  /*2500*/  LOP3.LUT R2, R7, 0x800fffff, RZ, 0xc0, !PT ;  /* 0x800fffff07027812 */ /* 0x000fe200078ec0ff */
[----:B------:R-:W-:Y:S01]  /*2510*/  BSSY.RECONVERGENT B1, `(.L_x_31) ;  /* 0x0000055000017945 */ /* 0x000fe20003800200 */
[C---:B------:R-:W-:Y:S02]  /*2520*/  FSETP.GEU.AND P2, PT, |R9|.reuse, 1.469367938527859385e-39, PT ;  /* 0x001000000900780b */ /* 0x040fe40003f4e200 */
[----:B------:R-:W-:Y:S02]  /*2530*/  LOP3.LUT R3, R2, 0x3ff00000, RZ, 0xfc, !PT ;  /* 0x3ff0000002037812 */ /* 0x000fe400078efcff */
[----:B------:R-:W-:Y:S02]  /*2540*/  MOV R2, R6 ;  /* 0x0000000600027202 */ /* 0x000fe40000000f00 */
[----:B------:R-:W-:-:S02]  /*2550*/  LOP3.LUT R4, R9, 0x7ff00000, RZ, 0xc0, !PT ;  /* 0x7ff0000009047812 */ /* 0x000fc400078ec0ff */
[C---:B------:R-:W-:Y:S01]  /*2560*/  LOP3.LUT R13, R7.reuse, 0x7ff00000, RZ, 0xc0, !PT ;  /* 0x7ff00000070d7812 */ /* 0x040fe200078ec0ff */
[----:B------:R-:W-:Y:S01]  /*2570*/  @!P0 DMUL R2, R6, 8.98846567431157953865e+307 ;  /* 0x7fe0000006028828 */ /* 0x000fe20000000000 */
[----:B------:R-:W-:Y:S01]  /*2580*/  MOV R12, 0x1ca00000 ;  /* 0x1ca00000000c7802 */ /* 0x000fe20000000f00 */
[----:B------:R-:W-:Y:S01]  /*2590*/  IMAD.MOV.U32 R21, RZ, RZ, R4 ;  /* 0x000000ffff157224 */ /* 0x000fe200078e0004 */
[C---:B------:R-:W-:Y:S02]  /*25a0*/  ISETP.GE.U32.AND P1, PT, R4.reuse, R13, PT ;  /* 0x0000000d0400720c */ /* 0x040fe40003f26070 */
[----:B------:R-:W-:Y:S01]  /*25b0*/  @!P2 LOP3.LUT R17, R7, 0x7ff00000, RZ, 0xc0, !PT ;  /* 0x7ff000000711a812 */ /* 0x000fe200078ec0ff */
[----:B------:R-:W0:Y:S01]  /*25c0*/  MUFU.RCP64H R15, R3 ;  /* 0x00000003000f7308 */ /* 0x000e220000001800 */
[----:B------:R-:W-:Y:S02]  /*25d0*/  @!P2 MOV R16, RZ ;  /* 0x000000ff0010a202 */ /* 0x000fe40000000f00 */
[----:B------:R-:W-:-:S02]  /*25e0*/  @!P2 ISETP.GE.U32.AND P3, PT, R4, R17, PT ;  /* 0x000000110400a20c */ /* 0x000fc40003f66070 */
[----:B------:R-:W-:Y:S02]  /*25f0*/  MOV R20, R13 ;  /* 0x0000000d00147202 */ /* 0x000fe40000000f00 */
[----:B------:R-:W-:Y:S02]  /*2600*/  @!P2 SEL R17, R12, 0x63400000, !P3 ;  /* 0x634000000c11a807 */ /* 0x000fe40005800000 */
[----:B------:R-:W-:Y:S02]  /*2610*/  @!P0 LOP3.LUT R20, R3, 0x7ff00000, RZ, 0xc0, !PT ;  /* 0x7ff0000003148812 */ /* 0x000fe400078ec0ff */
[----:B------:R-:W-:Y:S02]  /*2620*/  @!P2 LOP3.LUT R17, R17, 0x80000000, R9, 0xf8, !PT ;  /* 0x800000001111a812 */ /* 0x000fe400078ef809 */
[----:B------:R-:W-:Y:S02]  /*2630*/  IADD3 R22, PT, PT, R20, -0x1, RZ ;  /* 0xffffffff14167810 */ /* 0x000fe40007ffe0ff */
[----:B------:R-:W-:Y:S01]  /*2640*/  @!P2 LOP3.LUT R17, R17, 0x100000, RZ, 0xfc, !PT ;  /* 0x001000001111a812 */ /* 0x000fe200078efcff */
[----:B0-----:R-:W-:-:S08]  /*2650*/  DFMA R10, R14, -R2, 1 ;  /* 0x3ff000000e0a742b */ /* 0x001fd00000000802 */
[----:B------:R-:W-:-:S08]  /*2660*/  DFMA R10, R10, R10, R10 ;  /* 0x0000000a0a0a722b */ /* 0x000fd0000000000a */
[----:B------:R-:W-:Y:S01]  /*2670*/  DFMA R14, R14, R10, R14 ;  /* 0x0000000a0e0e722b */ /* 0x000fe2000000000e */
[----:B------:R-:W-:Y:S01]  /*2680*/  SEL R11, R12, 0x63400000, !P1 ;  /* 0x634000000c0b7807 */ /* 0x000fe20004800000 */
[----:B------:R-:W-:-:S03]  /*2690*/  IMAD.MOV.U32 R10, RZ, RZ, R8 ;  /* 0x000000ffff0a7224 */ /* 0x000fc600078e0008 */
[----:B------:R-:W-:-:S03]  /*26a0*/  LOP3.LUT R11, R11, 0x800fffff, R9, 0xf8, !PT ;  /* 0x800fffff0b0b7812 */ /* 0x000fc600078ef809 */
[----:B------:R-:W-:-:S03]  /*26b0*/  DFMA R18, R14, -R2, 1 ;  /* 0x3ff000000e12742b */ /* 0x000fc60000000802 */
[----:B------:R-:W-:-:S05]  /*26c0*/  @!P2 DFMA R10, R10, 2, -R16 ;  /* 0x400000000a0aa82b */ /* 0x000fca0000000810 */
[----:B------:R-:W-:-:S05]  /*26d0*/  DFMA R14, R14, R18, R14 ;  /* 0x000000120e0e722b */ /* 0x000fca000000000e */
[----:B------:R-:W-:-:S03]  /*26e0*/  @!P2 LOP3.LUT R21, R11, 0x7ff00000, RZ, 0xc0, !PT ;  /* 0x7ff000000b15a812 */ /* 0x000fc600078ec0ff */
[----:B------:R-:W-:Y:S02]  /*26f0*/  DMUL R16, R14, R10 ;  /* 0x0000000a0e107228 */ /* 0x000fe40000000000 */
[----:B------:R-:W-:-:S05]  /*2700*/  VIADD R13, R21, 0xffffffff ;  /* 0xffffffff150d7836 */ /* 0x000fca0000000000 */
[----:B------:R-:W-:Y:S01]  /*2710*/  ISETP.GT.U32.AND P0, PT, R13, 0x7feffffe, PT ;  /* 0x7feffffe0d00780c */ /* 0x000fe20003f04070 */
[----:B------:R-:W-:-:S03]  /*2720*/  DFMA R18, R16, -R2, R10 ;  /* 0x800000021012722b */ /* 0x000fc6000000000a */
[----:B------:R-:W-:-:S05]  /*2730*/  ISETP.GT.U32.OR P0, PT, R22, 0x7feffffe, P0 ;  /* 0x7feffffe1600780c */ /* 0x000fca0000704470 */
[----:B------:R-:W-:-:S08]  /*2740*/  DFMA R14, R14, R18, R16 ;  /* 0x000000120e0e722b */ /* 0x000fd00000000010 */
[----:B------:R-:W-:Y:S05]  /*2750*/  @P0 BRA `(.L_x_32) ;  /* 0x00000000006c0947 */ /* 0x000fea0003800000 */
[----:B------:R-:W-:-:S04]  /*2760*/  LOP3.LUT R9, R7, 0x7ff00000, RZ, 0xc0, !PT ;  /* 0x7ff0000007097812 */ /* 0x000fc800078ec0ff */
[CC--:B------:R-:W-:Y:S02]  /*2770*/  VIADDMNMX R8, R4.reuse, -R9.reuse, 0xb9600000, !PT ;  /* 0xb960000004087446 */ /* 0x0c0fe40007800909 */
[----:B------:R-:W-:Y:S02]  /*2780*/  ISETP.GE.U32.AND P0, PT, R4, R9, PT ;  /* 0x000000090400720c */ /* 0x000fe40003f06070 */
[----:B------:R-:W-:Y:S02]  /*2790*/  VIMNMX R8, PT, PT, R8, 0x46a00000, PT ;  /* 0x46a0000008087848 */ /* 0x000fe40003fe0100 */
[----:B------:R-:W-:-:S05]  /*27a0*/  SEL R9, R12, 0x63400000, !P0 ;  /* 0x634000000c097807 */ /* 0x000fca0004000000 */
[----:B------:R-:W-:Y:S02]  /*27b0*/  IMAD.IADD R4, R8, 0x1, -R9 ;  /* 0x0000000108047824 */ /* 0x000fe400078e0a09 */
[----:B------:R-:W-:-:S03]  /*27c0*/  IMAD.MOV.U32 R8, RZ, RZ, RZ ;  /* 0x000000ffff087224 */ /* 0x000fc600078e00ff */
[----:B------:R-:W-:-:S06]  /*27d0*/  IADD3 R9, PT, PT, R4, 0x7fe00000, RZ ;  /* 0x7fe0000004097810 */ /* 0x000fcc0007ffe0ff */
[----:B------:R-:W-:-:S10]  /*27e0*/  DMUL R12, R14, R8 ;  /* 0x000000080e0c7228 */ /* 0x000fd40000000000 */
[----:B------:R-:W-:-:S13]  /*27f0*/  FSETP.GTU.AND P0, PT, |R13|, 1.469367938527859385e-39, PT ;  /* 0x001000000d00780b */ /* 0x000fda0003f0c200 */
[----:B------:R-:W-:Y:S05]  /*2800*/  @P0 BRA `(.L_x_33) ;  /* 0x0000000000940947 */ /* 0x000fea0003800000 */
[----:B------:R-:W-:Y:S01]  /*2810*/  DFMA R2, R14, -R2, R10 ;  /* 0x800000020e02722b */ /* 0x000fe2000000000a */
[----:B------:R-:W-:-:S09]  /*2820*/  MOV R8, RZ ;  /* 0x000000ff00087202 */ /* 0x000fd20000000f00 */
[C---:B------:R-:W-:Y:S02]  /*2830*/  FSETP.NEU.AND P0, PT, R3.reuse, RZ, PT ;  /* 0x000000ff0300720b */ /* 0x040fe40003f0d000 */
[----:B------:R-:W-:-:S04]  /*2840*/  LOP3.LUT R7, R3, 0x80000000, R7, 0x48, !PT ;  /* 0x8000000003077812 */ /* 0x000fc800078e4807 */
[----:B------:R-:W-:-:S07]  /*2850*/  LOP3.LUT R9, R7, R9, RZ, 0xfc, !PT ;  /* 0x0000000907097212 */ /* 0x000fce00078efcff */
[----:B------:R-:W-:Y:S05]  /*2860*/  @!P0 BRA `(.L_x_33) ;  /* 0x00000000007c8947 */ /* 0x000fea0003800000 */
[----:B------:R-:W-:Y:S01]  /*2870*/  IMAD.MOV R3, RZ, RZ, -R4 ;  /* 0x000000ffff037224 */ /* 0x000fe200078e0a04 */
[----:B------:R-:W-:Y:S01]  /*2880*/  MOV R2, RZ ;  /* 0x000000ff00027202 */ /* 0x000fe20000000f00 */
[----:B------:R-:W-:-:S05]  /*2890*/  DMUL.RP R8, R14, R8 ;  /* 0x000000080e087228 */ /* 0x000fca0000008000 */
[----:B------:R-:W-:-:S05]  /*28a0*/  DFMA R2, R12, -R2, R14 ;  /* 0x800000020c02722b */ /* 0x000fca000000000e */
[----:B------:R-:W-:Y:S02]  /*28b0*/  LOP3.LUT R7, R9, R7, RZ, 0x3c, !PT ;  /* 0x0000000709077212 */ /* 0x000fe400078e3cff */
[----:B------:R-:W-:-:S04]  /*28c0*/  IADD3 R2, PT, PT, -R4, -0x43300000, RZ ;  /* 0xbcd0000004027810 */ /* 0x000fc80007ffe1ff */
[----:B------:R-:W-:-:S04]  /*28d0*/  FSETP.NEU.AND P0, PT, |R3|, R2, PT ;  /* 0x000000020300720b */ /* 0x000fc80003f0d200 */
[----:B------:R-:W-:Y:S02]  /*28e0*/  FSEL R12, R8, R12, !P0 ;  /* 0x0000000c080c7208 */ /* 0x000fe40004000000 */
[----:B------:R-:W-:Y:S01]  /*28f0*/  FSEL R13, R7, R13, !P0 ;  /* 0x0000000d070d7208 */ /* 0x000fe20004000000 */
[----:B------:R-:W-:Y:S06]  /*2900*/  BRA `(.L_x_33) ;  /* 0x0000000000547947 */ /* 0x000fec0003800000 */
.L_x_32:
[----:B------:R-:W-:-:S14]  /*2910*/  DSETP.NAN.AND P0, PT, R8, R8, PT ;  /* 0x000000080800722a */ /* 0x000fdc0003f08000 */
[----:B------:R-:W-:Y:S05]  /*2920*/  @P0 BRA `(.L_x_34) ;  /* 0x0000000000440947 */ /* 0x000fea0003800000 */
[----:B------:R-:W-:-:S14]  /*2930*/  DSETP.NAN.AND P0, PT, R6, R6, PT ;  /* 0x000000060600722a */ /* 0x000fdc0003f08000 */
[----:B------:R-:W-:Y:S05]  /*2940*/  @P0 BRA `(.L_x_35) ;  /* 0x0000000000300947 */ /* 0x000fea0003800000 */
[----:B------:R-:W-:Y:S01]  /*2950*/  ISETP.NE.AND P0, PT, R21, R20, PT ;  /* 0x000000141500720c */ /* 0x000fe20003f05270 */
[----:B------:R-:W-:Y:S01]  /*2960*/  IMAD.MOV.U32 R12, RZ, RZ, 0x0 ;  /* 0x00000000ff0c7424 */ /* 0x000fe200078e00ff */
[----:B------:R-:W-:-:S11]  /*2970*/  MOV R13, 0xfff80000 ;  /* 0xfff80000000d7802 */ /* 0x000fd60000000f00 */
[----:B------:R-:W-:Y:S05]  /*2980*/  @!P0 BRA `(.L_x_33) ;  /* 0x0000000000348947 */ /* 0x000fea0003800000 */
[----:B------:R-:W-:Y:S02]  /*2990*/  ISETP.NE.AND P0, PT, R21, 0x7ff00000, PT ;  /* 0x7ff000001500780c */ /* 0x000fe40003f05270 */
[----:B------:R-:W-:Y:S02]  /*29a0*/  LOP3.LUT R13, R9, 0x80000000, R7, 0x48, !PT ;  /* 0x80000000090d7812 */ /* 0x000fe400078e4807 */
[----:B------:R-:W-:-:S13]  /*29b0*/  ISETP.EQ.OR P0, PT, R20, RZ, !P0 ;  /* 0x000000ff1400720c */ /* 0x000fda0004702670 */
[----:B------:R-:W-:Y:S01]  /*29c0*/  @P0 LOP3.LUT R2, R13, 0x7ff00000, RZ, 0xfc, !PT ;  /* 0x7ff000000d020812 */ /* 0x000fe200078efcff */
[----:B------:R-:W-:Y:S01]  /*29d0*/  @!P0 IMAD.MOV.U32 R12, RZ, RZ, RZ ;  /* 0x000000ffff0c8224 */ /* 0x000fe200078e00ff */
[----:B------:R-:W-:-:S03]  /*29e0*/  @P0 MOV R12, RZ ;  /* 0x000000ff000c0202 */ /* 0x000fc60000000f00 */
[----:B------:R-:W-:Y:S01]  /*29f0*/  @P0 IMAD.MOV.U32 R13, RZ, RZ, R2 ;  /* 0x000000ffff0d0224 */ /* 0x000fe200078e0002 */
[----:B------:R-:W-:Y:S06]  /*2a00*/  BRA `(.L_x_33) ;  /* 0x0000000000147947 */ /* 0x000fec0003800000 */
.L_x_35:
[----:B------:R-:W-:Y:S02]  /*2a10*/  LOP3.LUT R13, R7, 0x80000, RZ, 0xfc, !PT ;  /* 0x00080000070d7812 */ /* 0x000fe400078efcff */
[----:B------:R-:W-:Y:S01]  /*2a20*/  MOV R12, R6 ;  /* 0x00000006000c7202 */ /* 0x000fe20000000f00 */
[----:B------:R-:W-:Y:S06]  /*2a30*/  BRA `(.L_x_33) ;  /* 0x0000000000087947 */ /* 0x000fec0003800000 */
.L_x_34:
[----:B------:R-:W-:Y:S01]  /*2a40*/  LOP3.LUT R13, R9, 0x80000, RZ, 0xfc, !PT ;  /* 0x00080000090d7812 */ /* 0x000fe200078efcff */
[----:B------:R-:W-:-:S07]  /*2a50*/  IMAD.MOV.U32 R12, RZ, RZ, R8 ;  /* 0x000000ffff0c7224 */ /* 0x000fce00078e0008 */
.L_x_33:
[----:B------:R-:W-:Y:S05]  /*2a60*/  BSYNC.RECONVERGENT B1 ;  /* 0x0000000000017941 */ /* 0x000fea0003800200 */
.L_x_31:
[----:B------:R-:W-:Y:S01]  /*2a70*/  HFMA2 R3, -RZ, RZ, 0, 0 ;  /* 0x00000000ff037431 */ /* 0x000fe200000001ff */
[----:B------:R-:W-:-:S04]  /*2a80*/  MOV R2, R0 ;  /* 0x0000000000027202 */ /* 0x000fc80000000f00 */
[----:B------:R-:W-:Y:S05]  /*2a90*/  RET.REL.NODEC R2 `(_Z12findClustersPdS_S_PiS0_iii) ;  /* 0xffffffd402587950 */ /* 0x000fea0003c3ffff */
.L_x_36:
[----:B------:R-:W-:-:S00]  /*2aa0*/  BRA `(.L_x_36) ;  /* 0xfffffffc00fc7947 */ /* 0x000fc0000383ffff */
[----:B------:R-:W-:-:S00]  /*2ab0*/  NOP ;  /* 0x0000000000007918 */ /* 0x000fc00000000000 */
        /* <DEDUP_REMOVED lines=12> */
.L_x_37:


//--------------------- .nv.shared.reserved.0     --------------------------
	.section	.nv.shared.reserved.0,"aw",@nobits
	.weak		__nv_reservedSMEM_offset_0_alias
	.size		__nv_reservedSMEM_offset_0_alias, 0, 64
	.other		__nv_reservedSMEM_offset_0_alias,@"STO_CUDA_RESERVED_SHARED STV_DEFAULT"
__nv_reservedSMEM_offset_0_alias:
	.zero		0
	.zero		64


//--------------------- .nv.constant0._Z12findClustersPdS_S_PiS0_iii --------------------------
	.section	.nv.constant0._Z12findClustersPdS_S_PiS0_iii,"a",@progbits
	.sectionflags	@""
	.align	4
.nv.constant0._Z12findClustersPdS_S_PiS0_iii:
	.zero		948


//--------------------- SYMBOLS --------------------------

	.type		.nv.reservedSmem.offset0,@object
	.size		.nv.reservedSmem.offset0,0x4
